	.target	sm_90a

	.elftype	@"ET_EXEC"


//--------------------- .note.nv.tkinfo           --------------------------
	.section	.note.nv.tkinfo,"",@"SHT_NOTE"
	.sectionflags	@"SHF_NOTE_NV_TKINFO"
	.tkinfo
        /*0018*/ 	.word	0x00000002
        /*0030*/ 	.string	""
        /*0030*/ 	.string	"ptxas"
        /*0030*/ 	.string	"Cuda compilation tools, release 13.0, V13.0.88"
        /*0030*/ 	.string	"Build cuda_13.0.r13.0/compiler.36424714_0"
        /*0030*/ 	.string	"-arch sm_90a -m 64 "



//--------------------- .note.nv.cuinfo           --------------------------
	.section	.note.nv.cuinfo,"",@"SHT_NOTE"
	.sectionflags	@"SHF_NOTE_NV_CUINFO"
        /*0018*/ 	.short	0x0002
        /*001a*/ 	.short	0x005a
        /*001c*/ 	.short	0x0082
	.zero		2


//--------------------- .nv.info                  --------------------------
	.section	.nv.info,"",@"SHT_CUDA_INFO"
	.align	4


	//----- nvinfo : EIATTR_REGCOUNT
	.align		4
        /*0000*/ 	.byte	0x04, 0x2f
        /*0002*/ 	.short	(.L_15 - .L_14)
	.align		4
.L_14:
        /*0004*/ 	.word	index@(_ZN7cutlass13device_kernelINS_4gemm6kernel13GemmUniversalIN4cute5tupleIJiiiiEEENS1_10collective13CollectiveMmaINS1_34MainloopSm90TmaGmmaWarpSpecializedILi4ENS5_IJNS4_1CILi1EEESB_SB_EEENS1_35KernelTmaWarpSpecializedCooperativeEEENS5_IJNSA_ILi128EEENSA_ILi256EEENSA_ILi32EEEEEENS_10bfloat16_tENS5_IJlSB_lEEESJ_SK_NS4_8TiledMMAINS4_8MMA_AtomIJNS4_4SM904GMMA28MMA_64x256x16_F32BF16BF16_SSILNSO_5MajorE0ELSQ_0ELNSO_7ScaleInE1ELSR_1EEEEEENS4_6LayoutINS5_IJNSA_ILi2EEESB_SB_EEENS5_IJSB_NSA_ILi0EEESX_EEEEENS5_IJNS4_10UnderscoreES10_S10_EEEEENS4_13SM90_TMA_LOADENS4_14ComposedLayoutINS4_7SwizzleILi2ELi4ELi3EEENS4_18smem_ptr_flag_bitsILi16EEENSU_INS5_IJNSA_ILi8EEESH_EEENS5_IJSH_SB_EEEEEEEvNS4_8identityES13_S1D_vS1E_EENS_8epilogue10collective6detail29Sm90TmaWarpSpecializedAdapterINS1H_15DefaultEpilogueISJ_SK_SK_NS1G_6thread17LinearCombinationISJ_Li1EffLNS1L_9ScaleType4KindE0ELNS_15FloatRoundStyleE2ESJ_EENS1_15EpilogueDefaultEEEEEvvEEEEvNT_6ParamsE)
        /*0008*/ 	.word	0x000000a8


	//----- nvinfo : EIATTR_FRAME_SIZE
	.align		4
.L_15:
        /*000c*/ 	.byte	0x04, 0x11
        /*000e*/ 	.short	(.L_17 - .L_16)
	.align		4
.L_16:
        /*0010*/ 	.word	index@(_ZN7cutlass13device_kernelINS_4gemm6kernel13GemmUniversalIN4cute5tupleIJiiiiEEENS1_10collective13CollectiveMmaINS1_34MainloopSm90TmaGmmaWarpSpecializedILi4ENS5_IJNS4_1CILi1EEESB_SB_EEENS1_35KernelTmaWarpSpecializedCooperativeEEENS5_IJNSA_ILi128EEENSA_ILi256EEENSA_ILi32EEEEEENS_10bfloat16_tENS5_IJlSB_lEEESJ_SK_NS4_8TiledMMAINS4_8MMA_AtomIJNS4_4SM904GMMA28MMA_64x256x16_F32BF16BF16_SSILNSO_5MajorE0ELSQ_0ELNSO_7ScaleInE1ELSR_1EEEEEENS4_6LayoutINS5_IJNSA_ILi2EEESB_SB_EEENS5_IJSB_NSA_ILi0EEESX_EEEEENS5_IJNS4_10UnderscoreES10_S10_EEEEENS4_13SM90_TMA_LOADENS4_14ComposedLayoutINS4_7SwizzleILi2ELi4ELi3EEENS4_18smem_ptr_flag_bitsILi16EEENSU_INS5_IJNSA_ILi8EEESH_EEENS5_IJSH_SB_EEEEEEEvNS4_8identityES13_S1D_vS1E_EENS_8epilogue10collective6detail29Sm90TmaWarpSpecializedAdapterINS1H_15DefaultEpilogueISJ_SK_SK_NS1G_6thread17LinearCombinationISJ_Li1EffLNS1L_9ScaleType4KindE0ELNS_15FloatRoundStyleE2ESJ_EENS1_15EpilogueDefaultEEEEEvvEEEEvNT_6ParamsE)
        /*0014*/ 	.word	0x00000000


	//----- nvinfo : EIATTR_MIN_STACK_SIZE
	.align		4
.L_17:
        /*0018*/ 	.byte	0x04, 0x12
        /*001a*/ 	.short	(.L_19 - .L_18)
	.align		4
.L_18:
        /*001c*/ 	.word	index@(_ZN7cutlass13device_kernelINS_4gemm6kernel13GemmUniversalIN4cute5tupleIJiiiiEEENS1_10collective13CollectiveMmaINS1_34MainloopSm90TmaGmmaWarpSpecializedILi4ENS5_IJNS4_1CILi1EEESB_SB_EEENS1_35KernelTmaWarpSpecializedCooperativeEEENS5_IJNSA_ILi128EEENSA_ILi256EEENSA_ILi32EEEEEENS_10bfloat16_tENS5_IJlSB_lEEESJ_SK_NS4_8TiledMMAINS4_8MMA_AtomIJNS4_4SM904GMMA28MMA_64x256x16_F32BF16BF16_SSILNSO_5MajorE0ELSQ_0ELNSO_7ScaleInE1ELSR_1EEEEEENS4_6LayoutINS5_IJNSA_ILi2EEESB_SB_EEENS5_IJSB_NSA_ILi0EEESX_EEEEENS5_IJNS4_10UnderscoreES10_S10_EEEEENS4_13SM90_TMA_LOADENS4_14ComposedLayoutINS4_7SwizzleILi2ELi4ELi3EEENS4_18smem_ptr_flag_bitsILi16EEENSU_INS5_IJNSA_ILi8EEESH_EEENS5_IJSH_SB_EEEEEEEvNS4_8identityES13_S1D_vS1E_EENS_8epilogue10collective6detail29Sm90TmaWarpSpecializedAdapterINS1H_15DefaultEpilogueISJ_SK_SK_NS1G_6thread17LinearCombinationISJ_Li1EffLNS1L_9ScaleType4KindE0ELNS_15FloatRoundStyleE2ESJ_EENS1_15EpilogueDefaultEEEEEvvEEEEvNT_6ParamsE)
        /*0020*/ 	.word	0x00000000
.L_19:


//--------------------- .nv.compat                --------------------------
	.section	.nv.compat,"",@"SHT_CUDA_COMPAT_INFO"
	.align	4
        /*0000*/ 	.byte	0x02, 0x09, 0x01, 0x00, 0x02, 0x02, 0x04, 0x00, 0x02, 0x05, 0x05, 0x00, 0x03, 0x07, 0x01, 0x01
        /*0010*/ 	.byte	0x02, 0x03, 0x01, 0x00, 0x02, 0x06, 0x01, 0x00, 0x04, 0x0b, 0x08, 0x00, 0x00, 0x00, 0x00, 0x00
        /*0020*/ 	.byte	0x00, 0x00, 0x00, 0x00


//--------------------- .nv.info._ZN7cutlass13device_kernelINS_4gemm6kernel13GemmUniversalIN4cute5tupleIJiiiiEEENS1_10collective13CollectiveMmaINS1_34MainloopSm90TmaGmmaWarpSpecializedILi4ENS5_IJNS4_1CILi1EEESB_SB_EEENS1_35KernelTmaWarpSpecializedCooperativeEEENS5_IJNSA_ILi128EEENSA_ILi256EEENSA_ILi32EEEEEENS_10bfloat16_tENS5_IJlSB_lEEESJ_SK_NS4_8TiledMMAINS4_8MMA_AtomIJNS4_4SM904GMMA28MMA_64x256x16_F32BF16BF16_SSILNSO_5MajorE0ELSQ_0ELNSO_7ScaleInE1ELSR_1EEEEEENS4_6LayoutINS5_IJNSA_ILi2EEESB_SB_EEENS5_IJSB_NSA_ILi0EEESX_EEEEENS5_IJNS4_10UnderscoreES10_S10_EEEEENS4_13SM90_TMA_LOADENS4_14ComposedLayoutINS4_7SwizzleILi2ELi4ELi3EEENS4_18smem_ptr_flag_bitsILi16EEENSU_INS5_IJNSA_ILi8EEESH_EEENS5_IJSH_SB_EEEEEEEvNS4_8identityES13_S1D_vS1E_EENS_8epilogue10collective6detail29Sm90TmaWarpSpecializedAdapterINS1H_15DefaultEpilogueISJ_SK_SK_NS1G_6thread17LinearCombinationISJ_Li1EffLNS1L_9ScaleType4KindE0ELNS_15FloatRoundStyleE2ESJ_EENS1_15EpilogueDefaultEEEEEvvEEEEvNT_6ParamsE --------------------------
	.section	.nv.info._ZN7cutlass13device_kernelINS_4gemm6kernel13GemmUniversalIN4cute5tupleIJiiiiEEENS1_10collective13CollectiveMmaINS1_34MainloopSm90TmaGmmaWarpSpecializedILi4ENS5_IJNS4_1CILi1EEESB_SB_EEENS1_35KernelTmaWarpSpecializedCooperativeEEENS5_IJNSA_ILi128EEENSA_ILi256EEENSA_ILi32EEEEEENS_10bfloat16_tENS5_IJlSB_lEEESJ_SK_NS4_8TiledMMAINS4_8MMA_AtomIJNS4_4SM904GMMA28MMA_64x256x16_F32BF16BF16_SSILNSO_5MajorE0ELSQ_0ELNSO_7ScaleInE1ELSR_1EEEEEENS4_6LayoutINS5_IJNSA_ILi2EEESB_SB_EEENS5_IJSB_NSA_ILi0EEESX_EEEEENS5_IJNS4_10UnderscoreES10_S10_EEEEENS4_13SM90_TMA_LOADENS4_14ComposedLayoutINS4_7SwizzleILi2ELi4ELi3EEENS4_18smem_ptr_flag_bitsILi16EEENSU_INS5_IJNSA_ILi8EEESH_EEENS5_IJSH_SB_EEEEEEEvNS4_8identityES13_S1D_vS1E_EENS_8epilogue10collective6detail29Sm90TmaWarpSpecializedAdapterINS1H_15DefaultEpilogueISJ_SK_SK_NS1G_6thread17LinearCombinationISJ_Li1EffLNS1L_9ScaleType4KindE0ELNS_15FloatRoundStyleE2ESJ_EENS1_15EpilogueDefaultEEEEEvvEEEEvNT_6ParamsE,"",@"SHT_CUDA_INFO"
	.sectionflags	@""
	.align	4


	//----- nvinfo : EIATTR_CUDA_API_VERSION
	.align		4
        /*0000*/ 	.byte	0x04, 0x37
        /*0002*/ 	.short	(.L_21 - .L_20)
.L_20:
        /*0004*/ 	.word	0x00000082


	//----- nvinfo : EIATTR_KPARAM_INFO
	.align		4
.L_21:
        /*0008*/ 	.byte	0x04, 0x17
        /*000a*/ 	.short	(.L_23 - .L_22)
.L_22:
        /*000c*/ 	.word	0x00000000
        /*0010*/ 	.short	0x0000
        /*0012*/ 	.short	0x0070
        /*0014*/ 	.byte	0x00, 0xf0, 0x01, 0x10


	//----- nvinfo : EIATTR_SPARSE_MMA_MASK
	.align		4
.L_23:
        /*0018*/ 	.byte	0x03, 0x50
        /*001a*/ 	.short	0x0000


	//----- nvinfo : EIATTR_MAXREG_COUNT
	.align		4
        /*001c*/ 	.byte	0x03, 0x1b
        /*001e*/ 	.short	0x00a8


	//----- nvinfo : EIATTR_NUM_BARRIERS
	.align		4
        /*0020*/ 	.byte	0x02, 0x4c
        /*0022*/ 	.byte	0x01
	.zero		1


	//----- nvinfo : EIATTR_EXTERNS
	.align		4
        /*0024*/ 	.byte	0x04, 0x0f
        /*0026*/ 	.short	(.L_25 - .L_24)


	//   ....[0]....
	.align		4
.L_24:
        /*0028*/ 	.word	index@(__assertfail)


	//----- nvinfo : EIATTR_MERCURY_ISA_VERSION
	.align		4
.L_25:
        /*002c*/ 	.byte	0x03, 0x5f
        /*002e*/ 	.short	0x0101


	//----- nvinfo : EIATTR_INT_WARP_WIDE_INSTR_OFFSETS
	.align		4
        /*0030*/ 	.byte	0x04, 0x31
        /*0032*/ 	.short	(.L_27 - .L_26)


	//   ....[0]....
.L_26:
        /*0034*/ 	.word	0x000003b0


	//   ....[1]....
        /*0038*/ 	.word	0x000003e0


	//   ....[2]....
        /*003c*/ 	.word	0x000004c0


	//----- nvinfo : EIATTR_COOP_GROUP_MASK_REGIDS
	.align		4
.L_27:
        /*0040*/ 	.byte	0x04, 0x29
        /*0042*/ 	.short	(.L_29 - .L_28)


	//   ....[0]....
.L_28:
        /*0044*/ 	.word	0xffffffff


	//   ....[1]....
        /*0048*/ 	.word	0xffffffff


	//   ....[2]....
        /*004c*/ 	.word	0xffffffff


	//   ....[3]....
        /*0050*/ 	.word	0xffffffff


	//   ....[4]....
        /*0054*/ 	.word	0xffffffff


	//----- nvinfo : EIATTR_COOP_GROUP_INSTR_OFFSETS
	.align		4
.L_29:
        /*0058*/ 	.byte	0x04, 0x28
        /*005a*/ 	.short	(.L_31 - .L_30)


	//   ....[0]....
.L_30:
        /*005c*/ 	.word	0x00000060


	//   ....[1]....
        /*0060*/ 	.word	0x00000070


	//   ....[2]....
        /*0064*/ 	.word	0x00000130


	//   ....[3]....
        /*0068*/ 	.word	0x000002c0


	//   ....[4]....
        /*006c*/ 	.word	0x00000f70


	//----- nvinfo : EIATTR_REG_RECONFIG
	.align		4
.L_31:
        /*0070*/ 	.byte	0x01, 0x54
	.zero		2


	//----- nvinfo : EIATTR_SYSCALL_OFFSETS
	.align		4
        /*0074*/ 	.byte	0x04, 0x46
        /*0076*/ 	.short	(.L_33 - .L_32)


	//   ....[0]....
.L_32:
        /*0078*/ 	.word	0x00001130


	//----- nvinfo : EIATTR_MBARRIER_INSTR_OFFSETS
	.align		4
.L_33:
        /*007c*/ 	.byte	0x04, 0x39
        /*007e*/ 	.short	(.L_35 - .L_34)


	//   ....[0]....
.L_34:
        /*0080*/ 	.word	0x00000230
        /*0084*/ 	.word	0x000000ff
        /*0088*/ 	.word	0x00000000
        /*008c*/ 	.short	0x0100
        /*008e*/ 	.byte	0x08
	.zero		1


	//   ....[1]....
        /*0090*/ 	.word	0x00000240
        /*0094*/ 	.word	0x000000ff
        /*0098*/ 	.word	0x00000020
        /*009c*/ 	.short	0x0100
        /*009e*/ 	.byte	0x08
	.zero		1


	//   ....[2]....
        /*00a0*/ 	.word	0x00000250
        /*00a4*/ 	.word	0x000000ff
        /*00a8*/ 	.word	0x00000008
        /*00ac*/ 	.short	0x0100
        /*00ae*/ 	.byte	0x08
	.zero		1


	//   ....[3]....
        /*00b0*/ 	.word	0x00000260
        /*00b4*/ 	.word	0x000000ff
        /*00b8*/ 	.word	0x00000028
        /*00bc*/ 	.short	0x0100
        /*00be*/ 	.byte	0x08
	.zero		1


	//   ....[4]....
        /*00c0*/ 	.word	0x00000270
        /*00c4*/ 	.word	0x000000ff
        /*00c8*/ 	.word	0x00000010
        /*00cc*/ 	.short	0x0100
        /*00ce*/ 	.byte	0x08
	.zero		1


	//   ....[5]....
        /*00d0*/ 	.word	0x00000280
        /*00d4*/ 	.word	0x000000ff
        /*00d8*/ 	.word	0x00000030
        /*00dc*/ 	.short	0x0100
        /*00de*/ 	.byte	0x08
	.zero		1


	//   ....[6]....
        /*00e0*/ 	.word	0x00000290
        /*00e4*/ 	.word	0x000000ff
        /*00e8*/ 	.word	0x00000018
        /*00ec*/ 	.short	0x0100
        /*00ee*/ 	.byte	0x08
	.zero		1


	//   ....[7]....
        /*00f0*/ 	.word	0x000002a0
        /*00f4*/ 	.word	0x000000ff
        /*00f8*/ 	.word	0x00000038
        /*00fc*/ 	.short	0x0100
        /*00fe*/ 	.byte	0x08
	.zero		1


	//   ....[8]....
        /*0100*/ 	.word	0x00000530
        /*0104*/ 	.word	0x000000ff
        /*0108*/ 	.word	0x00000050
        /*010c*/ 	.short	0x0100
        /*010e*/ 	.byte	0x06
	.zero		1


	//   ....[9]....
        /*0110*/ 	.word	0x00000590
        /*0114*/ 	.word	0x000000ff
        /*0118*/ 	.word	0x00000058
        /*011c*/ 	.short	0x0100
        /*011e*/ 	.byte	0x06
	.zero		1


	//   ....[10]....
        /*0120*/ 	.word	0x000011b0
        /*0124*/ 	.word	0x00000003
        /*0128*/ 	.word	0x00000000
        /*012c*/ 	.short	0x010a
        /*012e*/ 	.byte	0x3f
	.zero		1


	//   ....[11]....
        /*0130*/ 	.word	0x000011f0
        /*0134*/ 	.word	0x00000003
        /*0138*/ 	.word	0x00000000
        /*013c*/ 	.short	0x010a
        /*013e*/ 	.byte	0x3f
	.zero		1


	//   ....[12]....
        /*0140*/ 	.word	0x000014a0
        /*0144*/ 	.word	0x000000ff
        /*0148*/ 	.word	0x00000000
        /*014c*/ 	.short	0x010a
        /*014e*/ 	.byte	0x04
	.zero		1


	//   ....[13]....
        /*0150*/ 	.word	0x000014e0
        /*0154*/ 	.word	0x000000ff
        /*0158*/ 	.word	0x00000000
        /*015c*/ 	.short	0x010a
        /*015e*/ 	.byte	0x04
	.zero		1


	//   ....[14]....
        /*0160*/ 	.word	0x00001650
        /*0164*/ 	.word	0x000000ff
        /*0168*/ 	.word	0x00000000
        /*016c*/ 	.short	0x0101
        /*016e*/ 	.byte	0x04
	.zero		1


	//   ....[15]....
        /*0170*/ 	.word	0x00001830
        /*0174*/ 	.word	0x000000ff
        /*0178*/ 	.word	0x00000000
        /*017c*/ 	.short	0x0101
        /*017e*/ 	.byte	0x04
	.zero		1


	//   ....[16]....
        /*0180*/ 	.word	0x0000a6b0
        /*0184*/ 	.word	0x0000000c
        /*0188*/ 	.word	0x00000020
        /*018c*/ 	.short	0x010a
        /*018e*/ 	.byte	0x3f
	.zero		1


	//   ....[17]....
        /*0190*/ 	.word	0x0000aa70
        /*0194*/ 	.word	0x00000005
        /*0198*/ 	.word	0x00000058
        /*019c*/ 	.short	0x0101
        /*019e*/ 	.byte	0x3f
	.zero		1


	//   ....[18]....
        /*01a0*/ 	.word	0x0000b170
        /*01a4*/ 	.word	0x00000007
        /*01a8*/ 	.word	0x00000000
        /*01ac*/ 	.short	0x010a
        /*01ae*/ 	.byte	0x3f
	.zero		1


	//   ....[19]....
        /*01b0*/ 	.word	0x0000b1f0
        /*01b4*/ 	.word	0x00000006
        /*01b8*/ 	.word	0x00000000
        /*01bc*/ 	.short	0x010a
        /*01be*/ 	.byte	0x3f
	.zero		1


	//   ....[20]....
        /*01c0*/ 	.word	0x0000b280
        /*01c4*/ 	.word	0x00000007
        /*01c8*/ 	.word	0x00000000
        /*01cc*/ 	.short	0x010a
        /*01ce*/ 	.byte	0x3f
	.zero		1


	//   ....[21]....
        /*01d0*/ 	.word	0x0000b310
        /*01d4*/ 	.word	0x00000005
        /*01d8*/ 	.word	0x00000000
        /*01dc*/ 	.short	0x010a
        /*01de*/ 	.byte	0x3f
	.zero		1


	//   ....[22]....
        /*01e0*/ 	.word	0x0000b370
        /*01e4*/ 	.word	0x00000003
        /*01e8*/ 	.word	0x00000000
        /*01ec*/ 	.short	0x010a
        /*01ee*/ 	.byte	0x3f
	.zero		1


	//   ....[23]....
        /*01f0*/ 	.word	0x0000b3d0
        /*01f4*/ 	.word	0x00000004
        /*01f8*/ 	.word	0x00000000
        /*01fc*/ 	.short	0x010a
        /*01fe*/ 	.byte	0x3f
	.zero		1


	//   ....[24]....
        /*0200*/ 	.word	0x0000b4a0
        /*0204*/ 	.word	0x0000000c
        /*0208*/ 	.word	0x00000020
        /*020c*/ 	.short	0x010a
        /*020e*/ 	.byte	0x3f
	.zero		1


	//   ....[25]....
        /*0210*/ 	.word	0x0000b570
        /*0214*/ 	.word	0x00000007
        /*0218*/ 	.word	0x00000000
        /*021c*/ 	.short	0x010a
        /*021e*/ 	.byte	0x3f
	.zero		1


	//   ....[26]....
        /*0220*/ 	.word	0x0000b5c0
        /*0224*/ 	.word	0x00000006
        /*0228*/ 	.word	0x00000000
        /*022c*/ 	.short	0x010a
        /*022e*/ 	.byte	0x3f
	.zero		1


	//   ....[27]....
        /*0230*/ 	.word	0x0000b610
        /*0234*/ 	.word	0x00000007
        /*0238*/ 	.word	0x00000000
        /*023c*/ 	.short	0x010a
        /*023e*/ 	.byte	0x3f
	.zero		1


	//----- nvinfo : EIATTR_NUM_MBARRIERS
	.align		4
.L_35:
        /*0240*/ 	.byte	0x03, 0x38
        /*0242*/ 	.short	0x000a


	//----- nvinfo : EIATTR_EXIT_INSTR_OFFSETS
	.align		4
        /*0244*/ 	.byte	0x04, 0x1c
        /*0246*/ 	.short	(.L_37 - .L_36)


	//   ....[0]....
.L_36:
        /*0248*/ 	.word	0x000005e0


	//   ....[1]....
        /*024c*/ 	.word	0x00000ea0


	//   ....[2]....
        /*0250*/ 	.word	0x00009d20


	//   ....[3]....
        /*0254*/ 	.word	0x0000a350


	//   ....[4]....
        /*0258*/ 	.word	0x0000b360


	//----- nvinfo : EIATTR_MAX_THREADS
	.align		4
.L_37:
        /*025c*/ 	.byte	0x04, 0x05
        /*025e*/ 	.short	(.L_39 - .L_38)
.L_38:
        /*0260*/ 	.word	0x00000180
        /*0264*/ 	.word	0x00000001
        /*0268*/ 	.word	0x00000001


	//----- nvinfo : EIATTR_CRS_STACK_SIZE
	.align		4
.L_39:
        /*026c*/ 	.byte	0x04, 0x1e
        /*026e*/ 	.short	(.L_41 - .L_40)
.L_40:
        /*0270*/ 	.word	0x00000000


	//----- nvinfo : EIATTR_CBANK_PARAM_SIZE
	.align		4
.L_41:
        /*0274*/ 	.byte	0x03, 0x19
        /*0276*/ 	.short	0x0470


	//----- nvinfo : EIATTR_PARAM_CBANK
	.align		4
        /*0278*/ 	.byte	0x04, 0x0a
        /*027a*/ 	.short	(.L_43 - .L_42)
	.align		4
.L_42:
        /*027c*/ 	.word	index@(.nv.constant0._ZN7cutlass13device_kernelINS_4gemm6kernel13GemmUniversalIN4cute5tupleIJiiiiEEENS1_10collective13CollectiveMmaINS1_34MainloopSm90TmaGmmaWarpSpecializedILi4ENS5_IJNS4_1CILi1EEESB_SB_EEENS1_35KernelTmaWarpSpecializedCooperativeEEENS5_IJNSA_ILi128EEENSA_ILi256EEENSA_ILi32EEEEEENS_10bfloat16_tENS5_IJlSB_lEEESJ_SK_NS4_8TiledMMAINS4_8MMA_AtomIJNS4_4SM904GMMA28MMA_64x256x16_F32BF16BF16_SSILNSO_5MajorE0ELSQ_0ELNSO_7ScaleInE1ELSR_1EEEEEENS4_6LayoutINS5_IJNSA_ILi2EEESB_SB_EEENS5_IJSB_NSA_ILi0EEESX_EEEEENS5_IJNS4_10UnderscoreES10_S10_EEEEENS4_13SM90_TMA_LOADENS4_14ComposedLayoutINS4_7SwizzleILi2ELi4ELi3EEENS4_18smem_ptr_flag_bitsILi16EEENSU_INS5_IJNSA_ILi8EEESH_EEENS5_IJSH_SB_EEEEEEEvNS4_8identityES13_S1D_vS1E_EENS_8epilogue10collective6detail29Sm90TmaWarpSpecializedAdapterINS1H_15DefaultEpilogueISJ_SK_SK_NS1G_6thread17LinearCombinationISJ_Li1EffLNS1L_9ScaleType4KindE0ELNS_15FloatRoundStyleE2ESJ_EENS1_15EpilogueDefaultEEEEEvvEEEEvNT_6ParamsE)
        /*0280*/ 	.short	0x0210
        /*0282*/ 	.short	0x0470


	//----- nvinfo : EIATTR_SW_WAR
	.align		4
.L_43:
        /*0284*/ 	.byte	0x04, 0x36
        /*0286*/ 	.short	(.L_45 - .L_44)
.L_44:
        /*0288*/ 	.word	0x00000008
.L_45:


//--------------------- .nv.callgraph             --------------------------
	.section	.nv.callgraph,"",@"SHT_CUDA_CALLGRAPH"
	.align	4
	.sectionentsize	8
	.align		4
        /*0000*/ 	.word	0x00000000
	.align		4
        /*0004*/ 	.word	0xffffffff
	.align		4
        /*0008*/ 	.word	index@(_ZN7cutlass13device_kernelINS_4gemm6kernel13GemmUniversalIN4cute5tupleIJiiiiEEENS1_10collective13CollectiveMmaINS1_34MainloopSm90TmaGmmaWarpSpecializedILi4ENS5_IJNS4_1CILi1EEESB_SB_EEENS1_35KernelTmaWarpSpecializedCooperativeEEENS5_IJNSA_ILi128EEENSA_ILi256EEENSA_ILi32EEEEEENS_10bfloat16_tENS5_IJlSB_lEEESJ_SK_NS4_8TiledMMAINS4_8MMA_AtomIJNS4_4SM904GMMA28MMA_64x256x16_F32BF16BF16_SSILNSO_5MajorE0ELSQ_0ELNSO_7ScaleInE1ELSR_1EEEEEENS4_6LayoutINS5_IJNSA_ILi2EEESB_SB_EEENS5_IJSB_NSA_ILi0EEESX_EEEEENS5_IJNS4_10UnderscoreES10_S10_EEEEENS4_13SM90_TMA_LOADENS4_14ComposedLayoutINS4_7SwizzleILi2ELi4ELi3EEENS4_18smem_ptr_flag_bitsILi16EEENSU_INS5_IJNSA_ILi8EEESH_EEENS5_IJSH_SB_EEEEEEEvNS4_8identityES13_S1D_vS1E_EENS_8epilogue10collective6detail29Sm90TmaWarpSpecializedAdapterINS1H_15DefaultEpilogueISJ_SK_SK_NS1G_6thread17LinearCombinationISJ_Li1EffLNS1L_9ScaleType4KindE0ELNS_15FloatRoundStyleE2ESJ_EENS1_15EpilogueDefaultEEEEEvvEEEEvNT_6ParamsE)
	.align		4
        /*000c*/ 	.word	index@(__assertfail)
	.align		4
        /*0010*/ 	.word	0x00000000
	.align		4
        /*0014*/ 	.word	0xfffffffe
	.align		4
        /*0018*/ 	.word	0x00000000
	.align		4
        /*001c*/ 	.word	0xfffffffd
	.align		4
        /*0020*/ 	.word	0x00000000
	.align		4
        /*0024*/ 	.word	0xfffffffc


//--------------------- .nv.constant4             --------------------------
	.section	.nv.constant4,"a",@progbits
	.align	8
	.align		8
.nv.constant4:
        /*0000*/ 	.dword	__assertfail
	.align		8
        /*0008*/ 	.dword	__unnamed_1
	.align		8
        /*0010*/ 	.dword	_ZN39_INTERNAL_940e8906_4_k_cu_50ecdbeb_31034cuda3std3__45__cpo5beginE
	.align		8
        /*0018*/ 	.dword	_ZN39_INTERNAL_940e8906_4_k_cu_50ecdbeb_31034cuda3std3__45__cpo3endE
	.align		8
        /*0020*/ 	.dword	_ZN39_INTERNAL_940e8906_4_k_cu_50ecdbeb_31034cuda3std3__45__cpo6cbeginE
	.align		8
        /*0028*/ 	.dword	_ZN39_INTERNAL_940e8906_4_k_cu_50ecdbeb_31034cuda3std3__45__cpo4cendE
	.align		8
        /*0030*/ 	.dword	_ZN39_INTERNAL_940e8906_4_k_cu_50ecdbeb_31034cuda3std3__441_GLOBAL__N__940e8906_4_k_cu_50ecdbeb_31036ignoreE
	.align		8
        /*0038*/ 	.dword	_ZN39_INTERNAL_940e8906_4_k_cu_50ecdbeb_31034cuda3std3__419piecewise_constructE
	.align		8
        /*0040*/ 	.dword	_ZN39_INTERNAL_940e8906_4_k_cu_50ecdbeb_31034cuda3std3__48in_placeE
	.align		8
        /*0048*/ 	.dword	_ZN39_INTERNAL_940e8906_4_k_cu_50ecdbeb_31034cuda3std6ranges3__45__cpo4swapE
	.align		8
        /*0050*/ 	.dword	_ZN39_INTERNAL_940e8906_4_k_cu_50ecdbeb_31034cuda3std6ranges3__45__cpo9iter_moveE
	.align		8
        /*0058*/ 	.dword	_ZN39_INTERNAL_940e8906_4_k_cu_50ecdbeb_31034cute7productE
	.align		8
        /*0060*/ 	.dword	_ZN39_INTERNAL_940e8906_4_k_cu_50ecdbeb_31034cute1_E
	.align		8
        /*0068*/ 	.dword	$str$22
	.align		8
        /*0070*/ 	.dword	$str$23


//--------------------- .text._ZN7cutlass13device_kernelINS_4gemm6kernel13GemmUniversalIN4cute5tupleIJiiiiEEENS1_10collective13CollectiveMmaINS1_34MainloopSm90TmaGmmaWarpSpecializedILi4ENS5_IJNS4_1CILi1EEESB_SB_EEENS1_35KernelTmaWarpSpecializedCooperativeEEENS5_IJNSA_ILi128EEENSA_ILi256EEENSA_ILi32EEEEEENS_10bfloat16_tENS5_IJlSB_lEEESJ_SK_NS4_8TiledMMAINS4_8MMA_AtomIJNS4_4SM904GMMA28MMA_64x256x16_F32BF16BF16_SSILNSO_5MajorE0ELSQ_0ELNSO_7ScaleInE1ELSR_1EEEEEENS4_6LayoutINS5_IJNSA_ILi2EEESB_SB_EEENS5_IJSB_NSA_ILi0EEESX_EEEEENS5_IJNS4_10UnderscoreES10_S10_EEEEENS4_13SM90_TMA_LOADENS4_14ComposedLayoutINS4_7SwizzleILi2ELi4ELi3EEENS4_18smem_ptr_flag_bitsILi16EEENSU_INS5_IJNSA_ILi8EEESH_EEENS5_IJSH_SB_EEEEEEEvNS4_8identityES13_S1D_vS1E_EENS_8epilogue10collective6detail29Sm90TmaWarpSpecializedAdapterINS1H_15DefaultEpilogueISJ_SK_SK_NS1G_6thread17LinearCombinationISJ_Li1EffLNS1L_9ScaleType4KindE0ELNS_15FloatRoundStyleE2ESJ_EENS1_15EpilogueDefaultEEEEEvvEEEEvNT_6ParamsE --------------------------
	.section	.text._ZN7cutlass13device_kernelINS_4gemm6kernel13GemmUniversalIN4cute5tupleIJiiiiEEENS1_10collective13CollectiveMmaINS1_34MainloopSm90TmaGmmaWarpSpecializedILi4ENS5_IJNS4_1CILi1EEESB_SB_EEENS1_35KernelTmaWarpSpecializedCooperativeEEENS5_IJNSA_ILi128EEENSA_ILi256EEENSA_ILi32EEEEEENS_10bfloat16_tENS5_IJlSB_lEEESJ_SK_NS4_8TiledMMAINS4_8MMA_AtomIJNS4_4SM904GMMA28MMA_64x256x16_F32BF16BF16_SSILNSO_5MajorE0ELSQ_0ELNSO_7ScaleInE1ELSR_1EEEEEENS4_6LayoutINS5_IJNSA_ILi2EEESB_SB_EEENS5_IJSB_NSA_ILi0EEESX_EEEEENS5_IJNS4_10UnderscoreES10_S10_EEEEENS4_13SM90_TMA_LOADENS4_14ComposedLayoutINS4_7SwizzleILi2ELi4ELi3EEENS4_18smem_ptr_flag_bitsILi16EEENSU_INS5_IJNSA_ILi8EEESH_EEENS5_IJSH_SB_EEEEEEEvNS4_8identityES13_S1D_vS1E_EENS_8epilogue10collective6detail29Sm90TmaWarpSpecializedAdapterINS1H_15DefaultEpilogueISJ_SK_SK_NS1G_6thread17LinearCombinationISJ_Li1EffLNS1L_9ScaleType4KindE0ELNS_15FloatRoundStyleE2ESJ_EENS1_15EpilogueDefaultEEEEEvvEEEEvNT_6ParamsE,"ax",@progbits
	.align	128
.text._ZN7cutlass13device_kernelINS_4gemm6kernel13GemmUniversalIN4cute5tupleIJiiiiEEENS1_10collective13CollectiveMmaINS1_34MainloopSm90TmaGmmaWarpSpecializedILi4ENS5_IJNS4_1CILi1EEESB_SB_EEENS1_35KernelTmaWarpSpecializedCooperativeEEENS5_IJNSA_ILi128EEENSA_ILi256EEENSA_ILi32EEEEEENS_10bfloat16_tENS5_IJlSB_lEEESJ_SK_NS4_8TiledMMAINS4_8MMA_AtomIJNS4_4SM904GMMA28MMA_64x256x16_F32BF16BF16_SSILNSO_5MajorE0ELSQ_0ELNSO_7ScaleInE1ELSR_1EEEEEENS4_6LayoutINS5_IJNSA_ILi2EEESB_SB_EEENS5_IJSB_NSA_ILi0EEESX_EEEEENS5_IJNS4_10UnderscoreES10_S10_EEEEENS4_13SM90_TMA_LOADENS4_14ComposedLayoutINS4_7SwizzleILi2ELi4ELi3EEENS4_18smem_ptr_flag_bitsILi16EEENSU_INS5_IJNSA_ILi8EEESH_EEENS5_IJSH_SB_EEEEEEEvNS4_8identityES13_S1D_vS1E_EENS_8epilogue10collective6detail29Sm90TmaWarpSpecializedAdapterINS1H_15DefaultEpilogueISJ_SK_SK_NS1G_6thread17LinearCombinationISJ_Li1EffLNS1L_9ScaleType4KindE0ELNS_15FloatRoundStyleE2ESJ_EENS1_15EpilogueDefaultEEEEEvvEEEEvNT_6ParamsE:
        .type           _ZN7cutlass13device_kernelINS_4gemm6kernel13GemmUniversalIN4cute5tupleIJiiiiEEENS1_10collective13CollectiveMmaINS1_34MainloopSm90TmaGmmaWarpSpecializedILi4ENS5_IJNS4_1CILi1EEESB_SB_EEENS1_35KernelTmaWarpSpecializedCooperativeEEENS5_IJNSA_ILi128EEENSA_ILi256EEENSA_ILi32EEEEEENS_10bfloat16_tENS5_IJlSB_lEEESJ_SK_NS4_8TiledMMAINS4_8MMA_AtomIJNS4_4SM904GMMA28MMA_64x256x16_F32BF16BF16_SSILNSO_5MajorE0ELSQ_0ELNSO_7ScaleInE1ELSR_1EEEEEENS4_6LayoutINS5_IJNSA_ILi2EEESB_SB_EEENS5_IJSB_NSA_ILi0EEESX_EEEEENS5_IJNS4_10UnderscoreES10_S10_EEEEENS4_13SM90_TMA_LOADENS4_14ComposedLayoutINS4_7SwizzleILi2ELi4ELi3EEENS4_18smem_ptr_flag_bitsILi16EEENSU_INS5_IJNSA_ILi8EEESH_EEENS5_IJSH_SB_EEEEEEEvNS4_8identityES13_S1D_vS1E_EENS_8epilogue10collective6detail29Sm90TmaWarpSpecializedAdapterINS1H_15DefaultEpilogueISJ_SK_SK_NS1G_6thread17LinearCombinationISJ_Li1EffLNS1L_9ScaleType4KindE0ELNS_15FloatRoundStyleE2ESJ_EENS1_15EpilogueDefaultEEEEEvvEEEEvNT_6ParamsE,@function
        .size           _ZN7cutlass13device_kernelINS_4gemm6kernel13GemmUniversalIN4cute5tupleIJiiiiEEENS1_10collective13CollectiveMmaINS1_34MainloopSm90TmaGmmaWarpSpecializedILi4ENS5_IJNS4_1CILi1EEESB_SB_EEENS1_35KernelTmaWarpSpecializedCooperativeEEENS5_IJNSA_ILi128EEENSA_ILi256EEENSA_ILi32EEEEEENS_10bfloat16_tENS5_IJlSB_lEEESJ_SK_NS4_8TiledMMAINS4_8MMA_AtomIJNS4_4SM904GMMA28MMA_64x256x16_F32BF16BF16_SSILNSO_5MajorE0ELSQ_0ELNSO_7ScaleInE1ELSR_1EEEEEENS4_6LayoutINS5_IJNSA_ILi2EEESB_SB_EEENS5_IJSB_NSA_ILi0EEESX_EEEEENS5_IJNS4_10UnderscoreES10_S10_EEEEENS4_13SM90_TMA_LOADENS4_14ComposedLayoutINS4_7SwizzleILi2ELi4ELi3EEENS4_18smem_ptr_flag_bitsILi16EEENSU_INS5_IJNSA_ILi8EEESH_EEENS5_IJSH_SB_EEEEEEEvNS4_8identityES13_S1D_vS1E_EENS_8epilogue10collective6detail29Sm90TmaWarpSpecializedAdapterINS1H_15DefaultEpilogueISJ_SK_SK_NS1G_6thread17LinearCombinationISJ_Li1EffLNS1L_9ScaleType4KindE0ELNS_15FloatRoundStyleE2ESJ_EENS1_15EpilogueDefaultEEEEEvvEEEEvNT_6ParamsE,(.L_x_322 - _ZN7cutlass13device_kernelINS_4gemm6kernel13GemmUniversalIN4cute5tupleIJiiiiEEENS1_10collective13CollectiveMmaINS1_34MainloopSm90TmaGmmaWarpSpecializedILi4ENS5_IJNS4_1CILi1EEESB_SB_EEENS1_35KernelTmaWarpSpecializedCooperativeEEENS5_IJNSA_ILi128EEENSA_ILi256EEENSA_ILi32EEEEEENS_10bfloat16_tENS5_IJlSB_lEEESJ_SK_NS4_8TiledMMAINS4_8MMA_AtomIJNS4_4SM904GMMA28MMA_64x256x16_F32BF16BF16_SSILNSO_5MajorE0ELSQ_0ELNSO_7ScaleInE1ELSR_1EEEEEENS4_6LayoutINS5_IJNSA_ILi2EEESB_SB_EEENS5_IJSB_NSA_ILi0EEESX_EEEEENS5_IJNS4_10UnderscoreES10_S10_EEEEENS4_13SM90_TMA_LOADENS4_14ComposedLayoutINS4_7SwizzleILi2ELi4ELi3EEENS4_18smem_ptr_flag_bitsILi16EEENSU_INS5_IJNSA_ILi8EEESH_EEENS5_IJSH_SB_EEEEEEEvNS4_8identityES13_S1D_vS1E_EENS_8epilogue10collective6detail29Sm90TmaWarpSpecializedAdapterINS1H_15DefaultEpilogueISJ_SK_SK_NS1G_6thread17LinearCombinationISJ_Li1EffLNS1L_9ScaleType4KindE0ELNS_15FloatRoundStyleE2ESJ_EENS1_15EpilogueDefaultEEEEEvvEEEEvNT_6ParamsE)
        .other          _ZN7cutlass13device_kernelINS_4gemm6kernel13GemmUniversalIN4cute5tupleIJiiiiEEENS1_10collective13CollectiveMmaINS1_34MainloopSm90TmaGmmaWarpSpecializedILi4ENS5_IJNS4_1CILi1EEESB_SB_EEENS1_35KernelTmaWarpSpecializedCooperativeEEENS5_IJNSA_ILi128EEENSA_ILi256EEENSA_ILi32EEEEEENS_10bfloat16_tENS5_IJlSB_lEEESJ_SK_NS4_8TiledMMAINS4_8MMA_AtomIJNS4_4SM904GMMA28MMA_64x256x16_F32BF16BF16_SSILNSO_5MajorE0ELSQ_0ELNSO_7ScaleInE1ELSR_1EEEEEENS4_6LayoutINS5_IJNSA_ILi2EEESB_SB_EEENS5_IJSB_NSA_ILi0EEESX_EEEEENS5_IJNS4_10UnderscoreES10_S10_EEEEENS4_13SM90_TMA_LOADENS4_14ComposedLayoutINS4_7SwizzleILi2ELi4ELi3EEENS4_18smem_ptr_flag_bitsILi16EEENSU_INS5_IJNSA_ILi8EEESH_EEENS5_IJSH_SB_EEEEEEEvNS4_8identityES13_S1D_vS1E_EENS_8epilogue10collective6detail29Sm90TmaWarpSpecializedAdapterINS1H_15DefaultEpilogueISJ_SK_SK_NS1G_6thread17LinearCombinationISJ_Li1EffLNS1L_9ScaleType4KindE0ELNS_15FloatRoundStyleE2ESJ_EENS1_15EpilogueDefaultEEEEEvvEEEEvNT_6ParamsE,@"STO_CUDA_ENTRY STV_DEFAULT"
_ZN7cutlass13device_kernelINS_4gemm6kernel13GemmUniversalIN4cute5tupleIJiiiiEEENS1_10collective13CollectiveMmaINS1_34MainloopSm90TmaGmmaWarpSpecializedILi4ENS5_IJNS4_1CILi1EEESB_SB_EEENS1_35KernelTmaWarpSpecializedCooperativeEEENS5_IJNSA_ILi128EEENSA_ILi256EEENSA_ILi32EEEEEENS_10bfloat16_tENS5_IJlSB_lEEESJ_SK_NS4_8TiledMMAINS4_8MMA_AtomIJNS4_4SM904GMMA28MMA_64x256x16_F32BF16BF16_SSILNSO_5MajorE0ELSQ_0ELNSO_7ScaleInE1ELSR_1EEEEEENS4_6LayoutINS5_IJNSA_ILi2EEESB_SB_EEENS5_IJSB_NSA_ILi0EEESX_EEEEENS5_IJNS4_10UnderscoreES10_S10_EEEEENS4_13SM90_TMA_LOADENS4_14ComposedLayoutINS4_7SwizzleILi2ELi4ELi3EEENS4_18smem_ptr_flag_bitsILi16EEENSU_INS5_IJNSA_ILi8EEESH_EEENS5_IJSH_SB_EEEEEEEvNS4_8identityES13_S1D_vS1E_EENS_8epilogue10collective6detail29Sm90TmaWarpSpecializedAdapterINS1H_15DefaultEpilogueISJ_SK_SK_NS1G_6thread17LinearCombinationISJ_Li1EffLNS1L_9ScaleType4KindE0ELNS_15FloatRoundStyleE2ESJ_EENS1_15EpilogueDefaultEEEEEvvEEEEvNT_6ParamsE:
[----:B------:R-:W0:Y:S01]  /*0000*/  LDC R1, c[0x0][0x28] ;  /* 0x00000a00ff017b82 */ /* 0x000e220000000800 */
[----:B------:R-:W1:Y:S01]  /*0010*/  S2R R18, SR_TID.X ;  /* 0x0000000000127919 */ /* 0x000e620000002100 */
[----:B------:R-:W-:Y:S01]  /*0020*/  ELECT P0, URZ, PT ;  /* 0x00000000003f782f */ /* 0x000fe20003800000 */
[----:B------:R-:W-:Y:S01]  /*0030*/  BSSY B0, `(.L_x_0) ;  /* 0x000000f000007945 */ /* 0x000fe20003800000 */
[--C-:B-1----:R-:W-:Y:S02]  /*0040*/  SHF.R.U32.HI R0, RZ, 0x5, R18.reuse ;  /* 0x00000005ff007819 */ /* 0x102fe40000011612 */
[----:B------:R-:W-:-:S03]  /*0050*/  SHF.R.U32.HI R22, RZ, 0x7, R18 ;  /* 0x00000007ff167819 */ /* 0x000fc60000011612 */
[----:B------:R-:W1:Y:S04]  /*0060*/  SHFL.IDX PT, R5, R0, RZ, 0x1f ;  /* 0x00001fff00057589 */ /* 0x000e6800000e0000 */
[----:B------:R2:W3:Y:S01]  /*0070*/  SHFL.IDX PT, R8, R22, RZ, 0x1f ;  /* 0x00001fff16087589 */ /* 0x0004e200000e0000 */
[----:B-1----:R-:W-:-:S13]  /*0080*/  ISETP.NE.OR P0, PT, R5, RZ, !P0 ;  /* 0x000000ff0500720c */ /* 0x002fda0004705670 */
[----:B0-23--:R-:W-:Y:S05]  /*0090*/  @P0 BRA `(.L_x_1) ;  /* 0x0000000000200947 */ /* 0x00dfea0003800000 */
[----:B------:R-:W-:Y:S02]  /*00a0*/  ULDC.64 UR4, c[0x0][0x198] ;  /* 0x0000660000047ab9 */ /* 0x000fe40000000a00 */
[----:B------:R-:W-:Y:S02]  /*00b0*/  UIADD3 UR6, UP0, UR4, 0xf0, URZ ;  /* 0x000000f004067890 */ /* 0x000fe4000ff1e03f */
[----:B------:R-:W-:Y:S02]  /*00c0*/  UIADD3 UR4, UP1, UR4, 0x1f0, URZ ;  /* 0x000001f004047890 */ /* 0x000fe4000ff3e03f */
[----:B------:R-:W-:Y:S02]  /*00d0*/  UIADD3.X UR7, URZ, UR5, URZ, UP0, !UPT ;  /* 0x000000053f077290 */ /* 0x000fe400087fe43f */
[----:B------:R-:W-:-:S07]  /*00e0*/  UIADD3.X UR5, URZ, UR5, URZ, UP1, !UPT ;  /* 0x000000053f057290 */ /* 0x000fce0008ffe43f */
[----:B------:R0:W-:Y:S02]  /*00f0*/  UTMACCTL.PF [UR6] ;  /* 0x00000000060079b9 */ /* 0x0001e40008040000 */
[----:B------:R0:W-:Y:S02]  /*0100*/  UTMACCTL.PF [UR4] ;  /* 0x00000000040079b9 */ /* 0x0001e40008040000 */
[----:B0-----:R-:W-:Y:S01]  /*0110*/  NOP ;  /* 0x0000000000007918 */ /* 0x001fe20000000000 */
.L_x_1:
[----:B------:R-:W-:Y:S05]  /*0120*/  BSYNC B0 ;  /* 0x0000000000007941 */ /* 0x000fea0003800000 */
.L_x_0:
[----:B------:R-:W0:Y:S02]  /*0130*/  SHFL.IDX PT, R2, R0, RZ, 0x1f ;  /* 0x00001fff00027589 */ /* 0x000e2400000e0000 */
[----:B0-----:R-:W-:-:S13]  /*0140*/  ISETP.NE.AND P0, PT, R2, RZ, PT ;  /* 0x000000ff0200720c */ /* 0x001fda0003f05270 */
[----:B------:R-:W-:Y:S05]  /*0150*/  @P0 BRA `(.L_x_2) ;  /* 0x0000000000580947 */ /* 0x000fea0003800000 */
[----:B------:R-:W0:Y:S01]  /*0160*/  S2UR UR8, SR_CgaCtaId ;  /* 0x00000000000879c3 */ /* 0x000e220000008800 */
[----:B------:R-:W-:Y:S01]  /*0170*/  UMOV UR4, 0x400 ;  /* 0x0000040000047882 */ /* 0x000fe20000000000 */
[----:B------:R-:W-:Y:S01]  /*0180*/  UMOV UR5, 0x1 ;  /* 0x0000000100057882 */ /* 0x000fe20000000000 */
[----:B------:R-:W-:Y:S01]  /*0190*/  UMOV UR6, 0x100 ;  /* 0x0000010000067882 */ /* 0x000fe20000000000 */
[----:B------:R-:W-:Y:S01]  /*01a0*/  ELECT P0, URZ, PT ;  /* 0x00000000003f782f */ /* 0x000fe20003800000 */
[----:B------:R-:W-:-:S04]  /*01b0*/  UIADD3 UR6, -UR6, 0x100000, URZ ;  /* 0x0010000006067890 */ /* 0x000fc8000fffe13f */
[----:B------:R-:W-:Y:S02]  /*01c0*/  USHF.L.U32 UR7, UR6, 0xb, URZ ;  /* 0x0000000b06077899 */ /* 0x000fe4000800063f */
[----:B------:R-:W-:Y:S02]  /*01d0*/  USHF.L.U32 UR6, UR6, 0x1, URZ ;  /* 0x0000000106067899 */ /* 0x000fe4000800063f */
[----:B0-----:R-:W-:Y:S02]  /*01e0*/  ULEA UR8, UR8, UR4, 0x18 ;  /* 0x0000000408087291 */ /* 0x001fe4000f8ec03f */
[----:B------:R-:W-:-:S04]  /*01f0*/  UIADD3 UR4, -UR5, 0x100000, URZ ;  /* 0x0010000005047890 */ /* 0x000fc8000fffe13f */
[----:B------:R-:W-:Y:S02]  /*0200*/  USHF.L.U32 UR5, UR4, 0xb, URZ ;  /* 0x0000000b04057899 */ /* 0x000fe4000800063f */
[----:B------:R-:W-:Y:S01]  /*0210*/  USHF.L.U32 UR4, UR4, 0x1, URZ ;  /* 0x0000000104047899 */ /* 0x000fe2000800063f */
[----:B------:R-:W0:Y:S11]  /*0220*/  FENCE.VIEW.ASYNC.S ;  /* 0x00000000000073c6 */ /* 0x000e360000000000 */
[----:B0-----:R0:W1:Y:S01]  /*0230*/  SYNCS.EXCH.64 URZ, [UR8], UR4 ;  /* 0x00000004083f75b2 */ /* 0x0010620008000100 */
[----:B------:R0:W2:Y:S01]  /*0240*/  SYNCS.EXCH.64 URZ, [UR8+0x20], UR6 ;  /* 0x00002006083f75b2 */ /* 0x0000a20008000100 */
[----:B------:R0:W3:Y:S01]  /*0250*/  SYNCS.EXCH.64 URZ, [UR8+0x8], UR4 ;  /* 0x00000804083f75b2 */ /* 0x0000e20008000100 */
[----:B------:R0:W4:Y:S01]  /*0260*/  SYNCS.EXCH.64 URZ, [UR8+0x28], UR6 ;  /* 0x00002806083f75b2 */ /* 0x0001220008000100 */
[----:B------:R0:W0:Y:S01]  /*0270*/  SYNCS.EXCH.64 URZ, [UR8+0x10], UR4 ;  /* 0x00001004083f75b2 */ /* 0x0000220008000100 */
[----:B------:R0:W0:Y:S01]  /*0280*/  SYNCS.EXCH.64 URZ, [UR8+0x30], UR6 ;  /* 0x00003006083f75b2 */ /* 0x0000220008000100 */
[----:B------:R0:W0:Y:S01]  /*0290*/  SYNCS.EXCH.64 URZ, [UR8+0x18], UR4 ;  /* 0x00001804083f75b2 */ /* 0x0000220008000100 */
[----:B------:R0:W0:Y:S01]  /*02a0*/  SYNCS.EXCH.64 URZ, [UR8+0x38], UR6 ;  /* 0x00003806083f75b2 */ /* 0x0000220008000100 */
[----:B------:R-:W-:Y:S01]  /*02b0*/  NOP ;  /* 0x0000000000007918 */ /* 0x000fe20000000000 */
.L_x_2:
[----:B------:R-:W5:Y:S01]  /*02c0*/  SHFL.IDX PT, R0, R0, RZ, 0x1f ;  /* 0x00001fff00007589 */ /* 0x000f6200000e0000 */
[----:B------:R-:W-:Y:S01]  /*02d0*/  ELECT P0, URZ, PT ;  /* 0x00000000003f782f */ /* 0x000fe20003800000 */
[----:B------:R-:W1:Y:S01]  /*02e0*/  LDC R2, c[0x0][0x65c] ;  /* 0x00019700ff027b82 */ /* 0x000e620000000800 */
[----:B------:R-:W-:Y:S01]  /*02f0*/  SHF.R.S32.HI R6, RZ, 0x1f, R5 ;  /* 0x0000001fff067819 */ /* 0x000fe20000011405 */
[----:B------:R-:W2:Y:S01]  /*0300*/  S2R R3, SR_CTAID.Y ;  /* 0x0000000000037919 */ /* 0x000ea20000002600 */
[----:B0-----:R-:W-:Y:S01]  /*0310*/  UMOV UR4, 0x20 ;  /* 0x0000002000047882 */ /* 0x001fe20000000000 */
[----:B------:R-:W-:Y:S01]  /*0320*/  ISETP.NE.AND P2, PT, R8, RZ, PT ;  /* 0x000000ff0800720c */ /* 0x000fe20003f45270 */
[----:B------:R-:W-:Y:S01]  /*0330*/  NOP ;  /* 0x0000000000007918 */ /* 0x000fe20000000000 */
[----:B------:R-:W0:Y:S01]  /*0340*/  S2R R4, SR_CTAID.X ;  /* 0x0000000000047919 */ /* 0x000e220000002500 */
[----:B------:R-:W-:Y:S01]  /*0350*/  LEA.HI R6, R6, R5, RZ, 0x2 ;  /* 0x0000000506067211 */ /* 0x000fe200078f10ff */
[----:B------:R-:W-:Y:S01]  /*0360*/  NOP ;  /* 0x0000000000007918 */ /* 0x000fe20000000000 */
[----:B-----5:R-:W-:-:S02]  /*0370*/  ISETP.NE.OR P0, PT, R0, RZ, !P0 ;  /* 0x000000ff0000720c */ /* 0x020fc40004705670 */
[----:B-1----:R-:W-:-:S04]  /*0380*/  ISETP.NE.AND P3, PT, R2, 0x1, PT ;  /* 0x000000010200780c */ /* 0x002fc80003f65270 */
[----:B------:R-:W-:Y:S02]  /*0390*/  P2R R0, PR, RZ, 0x8 ;  /* 0x00000008ff007803 */ /* 0x000fe40000000000 */
[----:B------:R-:W-:-:S05]  /*03a0*/  LOP3.LUT R0, R6, 0xfffffffc, RZ, 0xc0, !PT ;  /* 0xfffffffc06007812 */ /* 0x000fca00078ec0ff */
[----:B------:R-:W-:Y:S01]  /*03b0*/  VOTEU.ALL UP0, P0 ;  /* 0x00000000003f7886 */ /* 0x000fe20000000000 */
[----:B------:R-:W-:Y:S01]  /*03c0*/  IMAD.IADD R0, R5, 0x1, -R0 ;  /* 0x0000000105007824 */ /* 0x000fe200078e0a00 */
[----:B------:R-:W0:Y:S01]  /*03d0*/  @P3 LDC R17, c[0x0][0x10] ;  /* 0x00000400ff113b82 */ /* 0x000e220000000800 */
[----:B------:R-:W-:Y:S01]  /*03e0*/  VOTEU.ALL UP1, P0 ;  /* 0x00000000003f7886 */ /* 0x000fe20000020000 */
[----:B--2---:R-:W-:Y:S01]  /*03f0*/  @P3 IMAD.MOV.U32 R6, RZ, RZ, R3 ;  /* 0x000000ffff063224 */ /* 0x004fe200078e0003 */
[----:B------:R-:W-:Y:S01]  /*0400*/  @!UP0 UMOV UR6, 0x400 ;  /* 0x0000040000068882 */ /* 0x000fe20000000000 */
[----:B------:R-:W-:-:S04]  /*0410*/  @!UP0 UIADD3 UR4, -UR4, 0x100000, URZ ;  /* 0x0010000004048890 */ /* 0x000fc8000fffe13f */
[----:B------:R-:W-:Y:S02]  /*0420*/  @!UP0 USHF.L.U32 UR5, UR4, 0xb, URZ ;  /* 0x0000000b04058899 */ /* 0x000fe4000800063f */
[----:B------:R-:W-:Y:S01]  /*0430*/  @!UP0 USHF.L.U32 UR4, UR4, 0x1, URZ ;  /* 0x0000000104048899 */ /* 0x000fe2000800063f */
[----:B------:R-:W-:Y:S02]  /*0440*/  @P3 IMAD.MOV.U32 R7, RZ, RZ, RZ ;  /* 0x000000ffff073224 */ /* 0x000fe400078e00ff */
[----:B------:R-:W-:Y:S01]  /*0450*/  IMAD.MOV.U32 R5, RZ, RZ, RZ ;  /* 0x000000ffff057224 */ /* 0x000fe200078e00ff */
[----:B------:R-:W1:Y:S01]  /*0460*/  @!UP0 S2UR UR7, SR_CgaCtaId ;  /* 0x00000000000789c3 */ /* 0x000e620000008800 */
[----:B------:R-:W-:-:S07]  /*0470*/  @P3 IMAD.MOV.U32 R11, RZ, RZ, RZ ;  /* 0x000000ffff0b3224 */ /* 0x000fce00078e00ff */
[----:B------:R-:W2:Y:S01]  /*0480*/  @!P3 LDC R9, c[0x0][0xc] ;  /* 0x00000300ff09bb82 */ /* 0x000ea20000000800 */
[----:B0-----:R-:W-:-:S04]  /*0490*/  @P3 IMAD.WIDE.U32 R16, R4, R17, R6 ;  /* 0x0000001104103225 */ /* 0x001fc800078e0006 */
[----:B------:R-:W-:Y:S01]  /*04a0*/  @P3 IMAD.IADD R17, R17, 0x1, R11 ;  /* 0x0000000111113824 */ /* 0x000fe200078e020b */
[----:B-1----:R-:W-:Y:S01]  /*04b0*/  @!UP0 ULEA UR6, UR7, UR6, 0x18 ;  /* 0x0000000607068291 */ /* 0x002fe2000f8ec03f */
[----:B------:R-:W-:Y:S01]  /*04c0*/  VOTEU.ALL UP0, P0 ;  /* 0x00000000003f7886 */ /* 0x000fe20000000000 */
[----:B------:R-:W-:-:S04]  /*04d0*/  ISETP.NE.AND P0, PT, R0, 0x3, PT ;  /* 0x000000030000780c */ /* 0x000fc80003f05270 */
[----:B------:R-:W-:Y:S01]  /*04e0*/  ISETP.EQ.OR P0, PT, R0, RZ, !P0 ;  /* 0x000000ff0000720c */ /* 0x000fe20004702670 */
[----:B--2---:R-:W-:-:S03]  /*04f0*/  @!P3 IMAD.WIDE.U32 R6, R9, R3, R4 ;  /* 0x000000030906b225 */ /* 0x004fc600078e0004 */
[C---:B------:R-:W-:Y:S01]  /*0500*/  ISETP.EQ.AND P0, PT, R8.reuse, RZ, P0 ;  /* 0x000000ff0800720c */ /* 0x040fe20000702270 */
[----:B------:R-:W-:Y:S01]  /*0510*/  VIADD R8, R8, 0xffffffff ;  /* 0xffffffff08087836 */ /* 0x000fe20000000000 */
[----:B------:R-:W0:Y:S02]  /*0520*/  FENCE.VIEW.ASYNC.S ;  /* 0x00000000000073c6 */ /* 0x000e240000000000 */
[----:B0-----:R0:W3:Y:S01]  /*0530*/  @!UP0 SYNCS.EXCH.64 URZ, [UR6+0x50], UR4 ;  /* 0x00005004063f85b2 */ /* 0x0010e20008000100 */
[----:B------:R-:W-:Y:S01]  /*0540*/  @!P3 IMAD.MOV.U32 R16, RZ, RZ, R6 ;  /* 0x000000ffff10b224 */ /* 0x000fe200078e0006 */
[----:B------:R-:W-:Y:S01]  /*0550*/  SEL R19, RZ, 0x1, !P0 ;  /* 0x00000001ff137807 */ /* 0x000fe20004000000 */
[----:B------:R-:W-:Y:S01]  /*0560*/  @!P3 IMAD.MOV.U32 R17, RZ, RZ, R7 ;  /* 0x000000ffff11b224 */ /* 0x000fe200078e0007 */
[----:B------:R-:W-:-:S04]  /*0570*/  ISETP.GE.U32.AND P1, PT, R8, 0x2, PT ;  /* 0x000000020800780c */ /* 0x000fc80003f26070 */
[----:B------:R-:W-:Y:S01]  /*0580*/  SEL R19, R19, 0x2, P1 ;  /* 0x0000000213137807 */ /* 0x000fe20000800000 */
[----:B------:R0:W3:Y:S01]  /*0590*/  @!UP1 SYNCS.EXCH.64 URZ, [UR6+0x58], UR4 ;  /* 0x00005804063f95b2 */ /* 0x0000e20008000100 */
[----:B------:R-:W-:Y:S01]  /*05a0*/  NOP ;  /* 0x0000000000007918 */ /* 0x000fe20000000000 */
[----:B---34-:R-:W-:Y:S06]  /*05b0*/  BAR.SYNC.DEFER_BLOCKING 0x0 ;  /* 0x0000000000007b1d */ /* 0x018fec0000010000 */
[----:B------:R-:W-:Y:S05]  /*05c0*/  @!P2 BRA `(.L_x_3) ;  /* 0x0000009400d8a947 */ /* 0x000fea0003800000 */
[----:B------:R-:W-:-:S13]  /*05d0*/  ISETP.GT.U32.AND P0, PT, R8, 0x1, PT ;  /* 0x000000010800780c */ /* 0x000fda0003f04070 */
[----:B0-----:R-:W-:Y:S05]  /*05e0*/  @P0 EXIT ;  /* 0x000000000000094d */ /* 0x001fea0003800000 */
[----:B------:R-:W-:Y:S01]  /*05f0*/  ULDC.64 UR4, c[0x0][0x650] ;  /* 0x0001940000047ab9 */ /* 0x000fe20000000a00 */
[----:B------:R-:W-:Y:S01]  /*0600*/  PRMT R0, RZ, 0x7610, R0 ;  /* 0x00007610ff007816 */ /* 0x000fe20000000000 */
[----:B------:R-:W-:Y:S01]  /*0610*/  IMAD.MOV.U32 R153, RZ, RZ, -0x1 ;  /* 0xffffffffff997424 */ /* 0x000fe200078e00ff */
[----:B------:R-:W-:Y:S01]  /*0620*/  ISETP.GE.U32.AND P0, PT, R16, UR4, PT ;  /* 0x0000000410007c0c */ /* 0x000fe2000bf06070 */
[----:B------:R-:W-:Y:S02]  /*0630*/  IMAD.MOV.U32 R152, RZ, RZ, -0x1 ;  /* 0xffffffffff987424 */ /* 0x000fe400078e00ff */
[----:B------:R-:W-:Y:S01]  /*0640*/  IMAD.MOV.U32 R23, RZ, RZ, -0x1 ;  /* 0xffffffffff177424 */ /* 0x000fe200078e00ff */
[----:B------:R-:W-:-:S13]  /*0650*/  ISETP.GE.U32.AND.EX P0, PT, R17, UR5, PT, P0 ;  /* 0x0000000511007c0c */ /* 0x000fda000bf06100 */
[----:B------:R-:W-:Y:S05]  /*0660*/  @P0 BRA `(.L_x_4) ;  /* 0x0000000400540947 */ /* 0x000fea0003800000 */
[----:B------:R-:W0:Y:S01]  /*0670*/  LDC.64 R14, c[0x0][0x628] ;  /* 0x00018a00ff0e7b82 */ /* 0x000e220000000a00 */
[----:B------:R-:W-:Y:S02]  /*0680*/  IMAD.MOV.U32 R6, RZ, RZ, R16 ;  /* 0x000000ffff067224 */ /* 0x000fe400078e0010 */
[----:B------:R-:W-:-:S05]  /*0690*/  IMAD.MOV.U32 R7, RZ, RZ, R17 ;  /* 0x000000ffff077224 */ /* 0x000fca00078e0011 */
[----:B------:R-:W1:Y:S08]  /*06a0*/  LDC R0, c[0x0][0x630] ;  /* 0x00018c00ff007b82 */ /* 0x000e700000000800 */
[----:B------:R-:W2:Y:S01]  /*06b0*/  LDC.64 R20, c[0x0][0x620] ;  /* 0x00018800ff147b82 */ /* 0x000ea20000000a00 */
[----:B0-----:R-:W-:-:S04]  /*06c0*/  ISETP.NE.U32.AND P0, PT, R14, RZ, PT ;  /* 0x000000ff0e00720c */ /* 0x001fc80003f05070 */
[----:B------:R-:W-:-:S13]  /*06d0*/  ISETP.NE.AND.EX P0, PT, R15, RZ, PT, P0 ;  /* 0x000000ff0f00720c */ /* 0x000fda0003f05300 */
[----:B-12---:R-:W-:Y:S05]  /*06e0*/  @!P0 BRA `(.L_x_5) ;  /* 0x0000000000288947 */ /* 0x006fea0003800000 */
[----:B------:R-:W0:Y:S02]  /*06f0*/  LDC R11, c[0x0][0x634] ;  /* 0x00018d00ff0b7b82 */ /* 0x000e240000000800 */
[----:B0-----:R-:W-:-:S05]  /*0700*/  IADD3 R11, P0, R16, R11, RZ ;  /* 0x0000000b100b7210 */ /* 0x001fca0007f1e0ff */
[----:B------:R-:W-:-:S04]  /*0710*/  IMAD.X R13, RZ, RZ, R17, P0 ;  /* 0x000000ffff0d7224 */ /* 0x000fc800000e0611 */
[----:B------:R-:W-:-:S04]  /*0720*/  IMAD.WIDE.U32 R6, R13, R14, RZ ;  /* 0x0000000e0d067225 */ /* 0x000fc800078e00ff */
[----:B------:R-:W-:-:S04]  /*0730*/  IMAD.WIDE.U32 R8, P0, R11, R15, R6 ;  /* 0x0000000f0b087225 */ /* 0x000fc80007800006 */
[----:B------:R-:W-:-:S04]  /*0740*/  IMAD.WIDE.U32 R6, R11, R14, RZ ;  /* 0x0000000e0b067225 */ /* 0x000fc800078e00ff */
[----:B------:R-:W-:Y:S01]  /*0750*/  IMAD.X R11, RZ, RZ, RZ, P0 ;  /* 0x000000ffff0b7224 */ /* 0x000fe200000e06ff */
[----:B------:R-:W-:Y:S01]  /*0760*/  IADD3 RZ, P0, R7, R8, RZ ;  /* 0x0000000807ff7210 */ /* 0x000fe20007f1e0ff */
[----:B------:R-:W-:-:S04]  /*0770*/  IMAD.MOV.U32 R10, RZ, RZ, R9 ;  /* 0x000000ffff0a7224 */ /* 0x000fc800078e0009 */
[----:B------:R-:W-:-:S08]  /*0780*/  IMAD.WIDE.U32.X R6, R13, R15, R10, P0 ;  /* 0x0000000f0d067225 */ /* 0x000fd000000e040a */
.L_x_5:
[-CC-:B------:R-:W-:Y:S01]  /*0790*/  SHF.R.U64 R23, R6, R0.reuse, R7.reuse ;  /* 0x0000000006177219 */ /* 0x180fe20000001207 */
[----:B------:R-:W0:Y:S01]  /*07a0*/  LDC R10, c[0x0][0x618] ;  /* 0x00018600ff0a7b82 */ /* 0x000e220000000800 */
[----:B------:R-:W-:Y:S01]  /*07b0*/  SHF.R.U32.HI R5, RZ, R0, R7 ;  /* 0x00000000ff057219 */ /* 0x000fe20000011607 */
[----:B------:R-:W-:Y:S01]  /*07c0*/  ULDC UR4, c[0x0][0x150] ;  /* 0x0000540000047ab9 */ /* 0x000fe20000000800 */
[----:B------:R-:W-:Y:S02]  /*07d0*/  IADD3 R9, P0, RZ, -R23, RZ ;  /* 0x80000017ff097210 */ /* 0x000fe40007f1e0ff */
[----:B------:R-:W-:-:S03]  /*07e0*/  I2FP.F32.U32 R0, R4 ;  /* 0x0000000400007245 */ /* 0x000fc60000201000 */
[----:B------:R-:W1:Y:S01]  /*07f0*/  LDC.64 R28, c[0x0][0x640] ;  /* 0x00019000ff1c7b82 */ /* 0x000e620000000a00 */
[----:B------:R-:W-:Y:S02]  /*0800*/  IMAD.X R11, RZ, RZ, ~R5, P0 ;  /* 0x000000ffff0b7224 */ /* 0x000fe400000e0e05 */
[----:B------:R-:W-:Y:S01]  /*0810*/  FMUL R0, R0, UR4 ;  /* 0x0000000400007c20 */ /* 0x000fe20008400000 */
[----:B------:R-:W-:Y:S01]  /*0820*/  IMAD.WIDE.U32 R6, R9, R20, R16 ;  /* 0x0000001409067225 */ /* 0x000fe200078e0010 */
[----:B------:R-:W-:-:S03]  /*0830*/  ULDC UR4, c[0x0][0x154] ;  /* 0x0000550000047ab9 */ /* 0x000fc60000000800 */
[----:B------:R-:W-:Y:S01]  /*0840*/  IMAD R8, R11, R20, RZ ;  /* 0x000000140b087224 */ /* 0x000fe200078e02ff */
[----:B------:R-:W2:Y:S01]  /*0850*/  LDC R5, c[0x0][0x144] ;  /* 0x00005100ff057b82 */ /* 0x000ea20000000800 */
[----:B------:R-:W3:Y:S02]  /*0860*/  F2I.U32.TRUNC.NTZ R0, R0 ;  /* 0x0000000000007305 */ /* 0x000ee4000020f000 */
[----:B------:R-:W-:-:S04]  /*0870*/  IMAD R9, R9, R21, R8 ;  /* 0x0000001509097224 */ /* 0x000fc800078e0208 */
[----:B------:R-:W-:Y:S01]  /*0880*/  IMAD.IADD R7, R7, 0x1, R9 ;  /* 0x0000000107077824 */ /* 0x000fe200078e0209 */
[----:B------:R-:W4:Y:S01]  /*0890*/  LDC R12, c[0x0][0x608] ;  /* 0x00018200ff0c7b82 */ /* 0x000f220000000800 */
[----:B------:R-:W-:-:S03]  /*08a0*/  IMAD.MOV.U32 R9, RZ, RZ, -0x1 ;  /* 0xffffffffff097424 */ /* 0x000fc600078e00ff */
[-CC-:B0-----:R-:W-:Y:S02]  /*08b0*/  SHF.R.U64 R20, R6, R10.reuse, R7.reuse ;  /* 0x0000000a06147219 */ /* 0x181fe40000001207 */
[----:B------:R-:W-:Y:S02]  /*08c0*/  I2FP.F32.U32 R6, R3 ;  /* 0x0000000300067245 */ /* 0x000fe40000201000 */
[----:B------:R-:W0:Y:S01]  /*08d0*/  LDC R26, c[0x0][0x658] ;  /* 0x00019600ff1a7b82 */ /* 0x000e220000000800 */
[----:B-1----:R-:W-:Y:S01]  /*08e0*/  ISETP.NE.U32.AND P0, PT, R28, RZ, PT ;  /* 0x000000ff1c00720c */ /* 0x002fe20003f05070 */
[----:B---3--:R-:W-:Y:S01]  /*08f0*/  IMAD.MOV R8, RZ, RZ, -R0 ;  /* 0x000000ffff087224 */ /* 0x008fe200078e0a00 */
[----:B------:R-:W-:Y:S01]  /*0900*/  SHF.R.U32.HI R7, RZ, R10, R7 ;  /* 0x0000000aff077219 */ /* 0x000fe20000011607 */
[----:B------:R-:W-:Y:S01]  /*0910*/  FMUL R6, R6, UR4 ;  /* 0x0000000406067c20 */ /* 0x000fe20008400000 */
[----:B------:R-:W-:-:S03]  /*0920*/  ISETP.NE.AND.EX P0, PT, R29, RZ, PT, P0 ;  /* 0x000000ff1d00720c */ /* 0x000fc60003f05300 */
[----:B------:R-:W1:Y:S01]  /*0930*/  LDC R14, c[0x0][0x148] ;  /* 0x00005200ff0e7b82 */ /* 0x000e620000000800 */
[----:B--2---:R-:W-:-:S07]  /*0940*/  IMAD R0, R5, R8, R4 ;  /* 0x0000000805007224 */ /* 0x004fce00078e0204 */
[----:B------:R-:W2:Y:S01]  /*0950*/  LDC R24, c[0x0][0x600] ;  /* 0x00018000ff187b82 */ /* 0x000ea20000000800 */
[-CC-:B----4-:R-:W-:Y:S02]  /*0960*/  SHF.R.U64 R30, R20, R12.reuse, R7.reuse ;  /* 0x0000000c141e7219 */ /* 0x190fe40000001207 */
[----:B------:R-:W-:Y:S01]  /*0970*/  SHF.R.U32.HI R5, RZ, R12, R7 ;  /* 0x0000000cff057219 */ /* 0x000fe20000011607 */
[----:B------:R-:W-:Y:S01]  /*0980*/  IMAD.MOV.U32 R7, RZ, RZ, 0x1 ;  /* 0x00000001ff077424 */ /* 0x000fe200078e00ff */
[----:B------:R3:W4:Y:S03]  /*0990*/  F2I.U32.TRUNC.NTZ R12, R6 ;  /* 0x00000006000c7305 */ /* 0x000726000020f000 */
[----:B------:R-:W1:Y:S01]  /*09a0*/  LDC R15, c[0x0][0x648] ;  /* 0x00019200ff0f7b82 */ /* 0x000e620000000800 */
[-C--:B0-----:R-:W-:Y:S02]  /*09b0*/  SHF.L.U32 R4, R9, R26.reuse, RZ ;  /* 0x0000001a09047219 */ /* 0x081fe400000006ff */
[----:B------:R-:W-:-:S02]  /*09c0*/  SHF.R.U64 R32, R30, R26, R5 ;  /* 0x0000001a1e207219 */ /* 0x000fc40000001205 */
[----:B------:R-:W-:Y:S02]  /*09d0*/  LOP3.LUT R11, RZ, R4, RZ, 0x33, !PT ;  /* 0x00000004ff0b7212 */ /* 0x000fe400078e33ff */
[-C--:B------:R-:W-:Y:S01]  /*09e0*/  SHF.R.U32.HI R5, RZ, R26.reuse, R5 ;  /* 0x0000001aff057219 */ /* 0x080fe20000011605 */
[----:B------:R-:W0:Y:S01]  /*09f0*/  LDC R21, c[0x0][0x638] ;  /* 0x00018e00ff157b82 */ /* 0x000e220000000800 */
[----:B------:R-:W-:Y:S01]  /*0a00*/  SHF.L.U32 R10, R7, R26, RZ ;  /* 0x0000001a070a7219 */ /* 0x000fe200000006ff */
[----:B------:R-:W-:-:S06]  /*0a10*/  IMAD.MOV.U32 R4, RZ, RZ, R32 ;  /* 0x000000ffff047224 */ /* 0x000fcc00078e0020 */
[----:B------:R-:W0:Y:S01]  /*0a20*/  LDC R153, c[0x0][0x610] ;  /* 0x00018400ff997b82 */ /* 0x000e220000000800 */
[----:B---34-:R-:W-:Y:S05]  /*0a30*/  @!P0 BRA `(.L_x_6) ;  /* 0x0000000000288947 */ /* 0x018fea0003800000 */
[----:B------:R-:W3:Y:S02]  /*0a40*/  LDC R9, c[0x0][0x64c] ;  /* 0x00019300ff097b82 */ /* 0x000ee40000000800 */
[----:B---3--:R-:W-:-:S05]  /*0a50*/  IADD3 R9, P0, R32, R9, RZ ;  /* 0x0000000920097210 */ /* 0x008fca0007f1e0ff */
        /* <DEDUP_REMOVED lines=8> */
.L_x_6:
[----:B-1----:R-:W-:Y:S01]  /*0ae0*/  SHF.R.U64 R4, R4, R15, R5 ;  /* 0x0000000f04047219 */ /* 0x002fe20000001205 */
[----:B--2---:R-:W-:Y:S01]  /*0af0*/  VIADD R5, R24, 0xffffffff ;  /* 0xffffffff18057836 */ /* 0x004fe20000000000 */
[----:B------:R-:W-:Y:S01]  /*0b00*/  LOP3.LUT R11, R30, R11, RZ, 0xc0, !PT ;  /* 0x0000000b1e0b7212 */ /* 0x000fe200078ec0ff */
[----:B------:R-:W-:Y:S02]  /*0b10*/  IMAD.MOV R12, RZ, RZ, -R12 ;  /* 0x000000ffff0c7224 */ /* 0x000fe400078e0a0c */
[----:B------:R-:W-:Y:S02]  /*0b20*/  IMAD.MOV R6, RZ, RZ, -R4 ;  /* 0x000000ffff067224 */ /* 0x000fe400078e0a04 */
[----:B------:R-:W-:Y:S01]  /*0b30*/  IMAD R11, R10, R4, R11 ;  /* 0x000000040a0b7224 */ /* 0x000fe200078e020b */
[----:B------:R-:W-:Y:S01]  /*0b40*/  LOP3.LUT R4, R20, R5, RZ, 0xc0, !PT ;  /* 0x0000000514047212 */ /* 0x000fe200078ec0ff */
[----:B------:R-:W-:Y:S02]  /*0b50*/  @P3 IMAD R0, R14, R12, R3 ;  /* 0x0000000c0e003224 */ /* 0x000fe400078e0203 */
[----:B0-----:R-:W-:-:S02]  /*0b60*/  IMAD R3, R6, R21, R32 ;  /* 0x0000001506037224 */ /* 0x001fc400078e0220 */
[----:B------:R-:W-:Y:S02]  /*0b70*/  IMAD R153, R11, R153, R0 ;  /* 0x000000990b997224 */ /* 0x000fe400078e0200 */
[----:B------:R-:W-:Y:S02]  /*0b80*/  IMAD R4, R3, R24, R4 ;  /* 0x0000001803047224 */ /* 0x000fe400078e0204 */
[----:B------:R-:W-:-:S03]  /*0b90*/  IMAD.MOV.U32 R0, RZ, RZ, 0x1 ;  /* 0x00000001ff007424 */ /* 0x000fc600078e00ff */
[----:B------:R-:W-:Y:S02]  /*0ba0*/  SEL R152, R4, R153, !P3 ;  /* 0x0000009904987207 */ /* 0x000fe40005800000 */
[----:B------:R-:W-:-:S07]  /*0bb0*/  SEL R153, R153, R4, !P3 ;  /* 0x0000000499997207 */ /* 0x000fce0005800000 */
.L_x_4:
[----:B------:R-:W-:-:S08]  /*0bc0*/  NOP ;  /* 0x0000000000007918 */ /* 0x000fd00000000000 */
[----:B------:R-:W0:Y:S02]  /*0bd0*/  USETMAXREG.TRY_ALLOC.CTAPOOL UP0, 0xe8 ;  /* 0x000000e8000079c8 */ /* 0x000e240008000600 */
[----:B0-----:R-:W-:-:S13]  /*0be0*/  PLOP3.LUT P0, PT, PT, PT, UP0, 0x80, 0x0 ;  /* 0x000000000000781c */ /* 0x001fda0003f0f008 */
[----:B------:R-:W-:Y:S05]  /*0bf0*/  @!P0 BRA `(.L_x_4) ;  /* 0xfffffffc00f08947 */ /* 0x000fea000383ffff */
[----:B------:R-:W-:Y:S01]  /*0c00*/  ULDC.64 UR4, c[0x0][0x598] ;  /* 0x0001660000047ab9 */ /* 0x000fe20000000a00 */
[----:B------:R-:W-:Y:S01]  /*0c10*/  ULDC.64 UR36, c[0x0][0x208] ;  /* 0x0000820000247ab9 */ /* 0x000fe20000000a00 */
[----:B------:R-:W-:-:S04]  /*0c20*/  ISETP.NE.U32.AND P0, PT, RZ, UR4, PT ;  /* 0x00000004ff007c0c */ /* 0x000fc8000bf05070 */
[----:B------:R-:W-:-:S13]  /*0c30*/  ISETP.NE.AND.EX P0, PT, RZ, UR5, PT, P0 ;  /* 0x00000005ff007c0c */ /* 0x000fda000bf05300 */
[----:B------:R-:W-:Y:S05]  /*0c40*/  @!P0 BRA `(.L_x_7) ;  /* 0x00000000001c8947 */ /* 0x000fea0003800000 */
[----:B------:R-:W0:Y:S02]  /*0c50*/  LDC.64 R4, c[0x0][0x598] ;  /* 0x00016600ff047b82 */ /* 0x000e240000000a00 */
[----:B0-----:R-:W2:Y:S02]  /*0c60*/  LDG.E.64 R4, desc[UR36][R4.64] ;  /* 0x0000002404047981 */ /* 0x001ea4000c1e1b00 */
[----:B--2---:R-:W-:-:S04]  /*0c70*/  ISETP.NE.U32.AND P0, PT, R4, RZ, PT ;  /* 0x000000ff0400720c */ /* 0x004fc80003f05070 */
[----:B------:R-:W-:-:S13]  /*0c80*/  ISETP.NE.AND.EX P0, PT, R5, RZ, PT, P0 ;  /* 0x000000ff0500720c */ /* 0x000fda0003f05300 */
[----:B------:R-:W-:Y:S05]  /*0c90*/  @!P0 BRA `(.L_x_7) ;  /* 0x0000000000088947 */ /* 0x000fea0003800000 */
[----:B------:R0:W5:Y:S01]  /*0ca0*/  LD.E R154, desc[UR36][R4.64] ;  /* 0x00000024049a7980 */ /* 0x000162000c101900 */
[----:B------:R-:W-:Y:S05]  /*0cb0*/  BRA `(.L_x_8) ;  /* 0x0000000000247947 */ /* 0x000fea0003800000 */
.L_x_7:
[----:B------:R-:W-:Y:S02]  /*0cc0*/  ULDC.64 UR4, c[0x0][0x588] ;  /* 0x0001620000047ab9 */ /* 0x000fe40000000a00 */
[----:B------:R-:W-:-:S04]  /*0cd0*/  ISETP.NE.U32.AND P0, PT, RZ, UR4, PT ;  /* 0x00000004ff007c0c */ /* 0x000fc8000bf05070 */
[----:B------:R-:W-:-:S13]  /*0ce0*/  ISETP.NE.AND.EX P0, PT, RZ, UR5, PT, P0 ;  /* 0x00000005ff007c0c */ /* 0x000fda000bf05300 */
[----:B------:R-:W-:Y:S05]  /*0cf0*/  @!P0 BRA `(.L_x_9) ;  /* 0x00000000000c8947 */ /* 0x000fea0003800000 */
[----:B------:R-:W0:Y:S02]  /*0d00*/  LDC.64 R154, c[0x0][0x588] ;  /* 0x00016200ff9a7b82 */ /* 0x000e240000000a00 */
[----:B0-----:R1:W5:Y:S01]  /*0d10*/  LDG.E R154, desc[UR36][R154.64] ;  /* 0x000000249a9a7981 */ /* 0x001362000c1e1900 */
[----:B------:R-:W-:Y:S05]  /*0d20*/  BRA `(.L_x_8) ;  /* 0x0000000000087947 */ /* 0x000fea0003800000 */
.L_x_9:
[----:B------:R-:W-:Y:S02]  /*0d30*/  ULDC UR4, c[0x0][0x580] ;  /* 0x0001600000047ab9 */ /* 0x000fe40000000800 */
[----:B------:R-:W-:-:S07]  /*0d40*/  IMAD.U32 R154, RZ, RZ, UR4 ;  /* 0x00000004ff9a7e24 */ /* 0x000fce000f8e00ff */
.L_x_8:
[----:B------:R-:W-:Y:S02]  /*0d50*/  ULDC.64 UR4, c[0x0][0x5a0] ;  /* 0x0001680000047ab9 */ /* 0x000fe40000000a00 */
[----:B------:R-:W-:-:S04]  /*0d60*/  ISETP.NE.U32.AND P0, PT, RZ, UR4, PT ;  /* 0x00000004ff007c0c */ /* 0x000fc8000bf05070 */
[----:B------:R-:W-:-:S13]  /*0d70*/  ISETP.NE.AND.EX P0, PT, RZ, UR5, PT, P0 ;  /* 0x00000005ff007c0c */ /* 0x000fda000bf05300 */
[----:B------:R-:W-:Y:S05]  /*0d80*/  @!P0 BRA `(.L_x_10) ;  /* 0x00000000001c8947 */ /* 0x000fea0003800000 */
[----:B0-----:R-:W0:Y:S02]  /*0d90*/  LDC.64 R4, c[0x0][0x5a0] ;  /* 0x00016800ff047b82 */ /* 0x001e240000000a00 */
[----:B0-----:R-:W2:Y:S02]  /*0da0*/  LDG.E.64 R4, desc[UR36][R4.64] ;  /* 0x0000002404047981 */ /* 0x001ea4000c1e1b00 */
[----:B--2---:R-:W-:-:S04]  /*0db0*/  ISETP.NE.U32.AND P0, PT, R4, RZ, PT ;  /* 0x000000ff0400720c */ /* 0x004fc80003f05070 */
[----:B------:R-:W-:-:S13]  /*0dc0*/  ISETP.NE.AND.EX P0, PT, R5, RZ, PT, P0 ;  /* 0x000000ff0500720c */ /* 0x000fda0003f05300 */
[----:B------:R-:W-:Y:S05]  /*0dd0*/  @!P0 BRA `(.L_x_10) ;  /* 0x0000000000088947 */ /* 0x000fea0003800000 */
[----:B-1----:R0:W5:Y:S01]  /*0de0*/  LD.E R155, desc[UR36][R4.64] ;  /* 0x00000024049b7980 */ /* 0x002162000c101900 */
[----:B------:R-:W-:Y:S05]  /*0df0*/  BRA `(.L_x_11) ;  /* 0x0000000000247947 */ /* 0x000fea0003800000 */
.L_x_10:
[----:B------:R-:W-:Y:S02]  /*0e00*/  ULDC.64 UR4, c[0x0][0x590] ;  /* 0x0001640000047ab9 */ /* 0x000fe40000000a00 */
[----:B------:R-:W-:-:S04]  /*0e10*/  ISETP.NE.U32.AND P0, PT, RZ, UR4, PT ;  /* 0x00000004ff007c0c */ /* 0x000fc8000bf05070 */
[----:B------:R-:W-:-:S13]  /*0e20*/  ISETP.NE.AND.EX P0, PT, RZ, UR5, PT, P0 ;  /* 0x00000005ff007c0c */ /* 0x000fda000bf05300 */
[----:B------:R-:W-:Y:S05]  /*0e30*/  @!P0 BRA `(.L_x_12) ;  /* 0x00000000000c8947 */ /* 0x000fea0003800000 */
[----:B0-----:R-:W1:Y:S02]  /*0e40*/  LDC.64 R4, c[0x0][0x590] ;  /* 0x00016400ff047b82 */ /* 0x001e640000000a00 */
[----:B-1----:R1:W5:Y:S01]  /*0e50*/  LDG.E R155, desc[UR36][R4.64] ;  /* 0x00000024049b7981 */ /* 0x002362000c1e1900 */
[----:B------:R-:W-:Y:S05]  /*0e60*/  BRA `(.L_x_11) ;  /* 0x0000000000087947 */ /* 0x000fea0003800000 */
.L_x_12:
[----:B------:R-:W-:Y:S02]  /*0e70*/  ULDC UR4, c[0x0][0x584] ;  /* 0x0001610000047ab9 */ /* 0x000fe40000000800 */
[----:B-1----:R-:W-:-:S07]  /*0e80*/  IMAD.U32 R155, RZ, RZ, UR4 ;  /* 0x00000004ff9b7e24 */ /* 0x002fce000f8e00ff */
.L_x_11:
[----:B------:R-:W-:-:S13]  /*0e90*/  LOP3.LUT P0, RZ, R0, 0xff, RZ, 0xc0, !PT ;  /* 0x000000ff00ff7812 */ /* 0x000fda000780c0ff */
[----:B------:R-:W-:Y:S05]  /*0ea0*/  @!P0 EXIT ;  /* 0x000000000000894d */ /* 0x000fea0003800000 */
[----:B------:R-:W-:Y:S01]  /*0eb0*/  ULDC UR4, c[0x0][0x28c] ;  /* 0x0000a30000047ab9 */ /* 0x000fe20000000800 */
[----:B------:R-:W-:Y:S01]  /*0ec0*/  LOP3.LUT R158, R19, 0x1, RZ, 0xfc, !PT ;  /* 0x00000001139e7812 */ /* 0x000fe200078efcff */
[----:B------:R-:W-:Y:S01]  /*0ed0*/  UIADD3 UR4, UR4, 0x1f, URZ ;  /* 0x0000001f04047890 */ /* 0x000fe2000fffe03f */
[----:B------:R-:W-:Y:S01]  /*0ee0*/  UMOV UR38, URZ ;  /* 0x0000003f00267c82 */ /* 0x000fe20008000000 */
[----:B------:R-:W-:Y:S02]  /*0ef0*/  UMOV UR39, URZ ;  /* 0x0000003f00277c82 */ /* 0x000fe40008000000 */
[----:B------:R-:W-:-:S04]  /*0f00*/  USHF.R.S32.HI UR5, URZ, 0x1f, UR4 ;  /* 0x0000001f3f057899 */ /* 0x000fc80008011404 */
[----:B------:R-:W-:-:S04]  /*0f10*/  ULEA.HI UR5, UR5, UR4, URZ, 0x5 ;  /* 0x0000000405057291 */ /* 0x000fc8000f8f283f */
[----:B------:R-:W-:-:S12]  /*0f20*/  USHF.R.S32.HI UR40, URZ, 0x5, UR5 ;  /* 0x000000053f287899 */ /* 0x000fd80008011405 */
.L_x_286:
[----:B------:R-:W-:Y:S01]  /*0f30*/  LOP3.LUT R0, R18, 0x80, RZ, 0xc0, !PT ;  /* 0x0000008012007812 */ /* 0x000fe200078ec0ff */
[----:B--2---:R-:W2:Y:S01]  /*0f40*/  S2UR UR7, SR_CgaCtaId ;  /* 0x00000000000779c3 */ /* 0x004ea20000008800 */
[----:B------:R-:W-:Y:S02]  /*0f50*/  UMOV UR6, 0x400 ;  /* 0x0000040000067882 */ /* 0x000fe40000000000 */
[----:B------:R-:W-:-:S06]  /*0f60*/  SHF.R.U32.HI R0, RZ, 0x7, R0 ;  /* 0x00000007ff007819 */ /* 0x000fcc0000011600 */
[----:B---3--:R-:W3:Y:S01]  /*0f70*/  SHFL.IDX PT, R0, R0, RZ, 0x1f ;  /* 0x00001fff00007589 */ /* 0x008ee200000e0000 */
[----:B--2---:R-:W-:Y:S01]  /*0f80*/  ULEA UR42, UR7, UR6, 0x18 ;  /* 0x00000006072a7291 */ /* 0x004fe2000f8ec03f */
[----:B---3--:R-:W-:-:S13]  /*0f90*/  R2UR UR4, R0 ;  /* 0x00000000000472ca */ /* 0x008fda00000e0000 */
[----:B------:R-:W-:-:S04]  /*0fa0*/  ULEA.HI UR5, UR4, UR4, URZ, 0x1 ;  /* 0x0000000404057291 */ /* 0x000fc8000f8f083f */
[----:B------:R-:W-:-:S04]  /*0fb0*/  ULOP3.LUT UR5, UR5, 0xffffe, URZ, 0xc0, !UPT ;  /* 0x000ffffe05057892 */ /* 0x000fc8000f8ec03f */
[----:B------:R-:W-:-:S03]  /*0fc0*/  UIADD3 UR5, UR4, -UR5, URZ ;  /* 0x8000000504057290 */ /* 0x000fc6000fffe03f */
[----:B------:R-:W-:Y:S01]  /*0fd0*/  ULDC UR4, c[0x0][0x28c] ;  /* 0x0000a30000047ab9 */ /* 0x000fe20000000800 */
[----:B------:R-:W-:Y:S01]  /*0fe0*/  ULEA UR5, UR5, UR42, 0xc ;  /* 0x0000002a05057291 */ /* 0x000fe2000f8e603f */
[----:B------:R-:W-:-:S03]  /*0ff0*/  ISETP.LT.AND P0, PT, RZ, UR4, PT ;  /* 0x00000004ff007c0c */ /* 0x000fc6000bf01270 */
[----:B------:R-:W-:-:S04]  /*1000*/  UIADD3 UR5, UR5, 0x100, URZ ;  /* 0x0000010005057890 */ /* 0x000fc8000fffe03f */
[----:B------:R-:W-:-:S04]  /*1010*/  USHF.R.U32.HI UR5, URZ, 0x4, UR5 ;  /* 0x000000043f057899 */ /* 0x000fc80008011605 */
[----:B------:R-:W-:Y:S02]  /*1020*/  ULOP3.LUT UR41, UR5, 0x3fff, URZ, 0xc0, !UPT ;  /* 0x00003fff05297892 */ /* 0x000fe4000f8ec03f */
[----:B-1----:R-:W-:Y:S10]  /*1030*/  @P0 BRA `(.L_x_13) ;  /* 0x0000000000400947 */ /* 0x002ff40003800000 */
[----:B------:R-:W-:Y:S01]  /*1040*/  MOV R0, 0x0 ;  /* 0x0000000000007802 */ /* 0x000fe20000000f00 */
[----:B------:R-:W-:Y:S01]  /*1050*/  ULDC.64 UR4, c[0x4][0x68] ;  /* 0x01001a0000047ab9 */ /* 0x000fe20000000a00 */
[----:B------:R-:W-:Y:S01]  /*1060*/  ULDC.64 UR6, c[0x4][0x8] ;  /* 0x0100020000067ab9 */ /* 0x000fe20000000a00 */
[----:B01----:R-:W-:Y:S01]  /*1070*/  IMAD.U32 R4, RZ, RZ, UR4 ;  /* 0x00000004ff047e24 */ /* 0x003fe2000f8e00ff */
[----:B------:R0:W1:Y:S01]  /*1080*/  LDC.64 R14, c[0x4][R0] ;  /* 0x01000000000e7b82 */ /* 0x0000620000000a00 */
[----:B------:R-:W-:Y:S01]  /*1090*/  IMAD.U32 R5, RZ, RZ, UR5 ;  /* 0x00000005ff057e24 */ /* 0x000fe2000f8e00ff */
[----:B------:R-:W-:Y:S01]  /*10a0*/  ULDC.64 UR4, c[0x4][0x70] ;  /* 0x01001c0000047ab9 */ /* 0x000fe20000000a00 */
[----:B------:R-:W-:Y:S02]  /*10b0*/  IMAD.U32 R10, RZ, RZ, UR6 ;  /* 0x00000006ff0a7e24 */ /* 0x000fe4000f8e00ff */
[----:B------:R-:W-:Y:S02]  /*10c0*/  IMAD.U32 R6, RZ, RZ, UR4 ;  /* 0x00000004ff067e24 */ /* 0x000fe4000f8e00ff */
[----:B------:R-:W-:-:S02]  /*10d0*/  IMAD.U32 R7, RZ, RZ, UR5 ;  /* 0x00000005ff077e24 */ /* 0x000fc4000f8e00ff */
[----:B------:R-:W-:Y:S02]  /*10e0*/  IMAD.U32 R11, RZ, RZ, UR7 ;  /* 0x00000007ff0b7e24 */ /* 0x000fe4000f8e00ff */
[----:B------:R-:W-:Y:S02]  /*10f0*/  IMAD.MOV.U32 R8, RZ, RZ, 0x1e1 ;  /* 0x000001e1ff087424 */ /* 0x000fe400078e00ff */
[----:B------:R-:W-:Y:S02]  /*1100*/  IMAD.MOV.U32 R12, RZ, RZ, 0x1 ;  /* 0x00000001ff0c7424 */ /* 0x000fe400078e00ff */
[----:B0-----:R-:W-:-:S07]  /*1110*/  IMAD.MOV.U32 R13, RZ, RZ, RZ ;  /* 0x000000ffff0d7224 */ /* 0x001fce00078e00ff */
[----:B------:R-:W-:-:S07]  /*1120*/  LEPC R20, `(.L_x_13) ;  /* 0x000000001014794e */ /* 0x000fce0000000000 */
[----:B-1---5:R-:W-:Y:S05]  /*1130*/  CALL.ABS.NOINC R14 ;  /* 0x000000000e007343 */ /* 0x022fea0003c00000 */
.L_x_13:
[----:B------:R-:W-:-:S13]  /*1140*/  ISETP.NE.AND P0, PT, R158, 0x3, PT ;  /* 0x000000039e00780c */ /* 0x000fda0003f05270 */
[----:B------:R-:W-:Y:S05]  /*1150*/  @!P0 BRA `(.L_x_14) ;  /* 0x0000000000048947 */ /* 0x000fea0003800000 */
[----:B------:R-:W-:Y:S01]  /*1160*/  BPT.TRAP 0x1 ;  /* 0x000000040000795c */ /* 0x000fe20000300000 */
.L_x_14:
[----:B------:R-:W-:Y:S02]  /*1170*/  IMAD.U32 R3, RZ, RZ, UR39 ;  /* 0x00000027ff037e24 */ /* 0x000fe4000f8e00ff */
[----:B------:R-:W-:-:S03]  /*1180*/  IMAD.U32 R0, RZ, RZ, UR38 ;  /* 0x00000026ff007e24 */ /* 0x000fc6000f8e00ff */
[----:B------:R-:W-:Y:S02]  /*1190*/  LEA R3, R3, UR42, 0x3 ;  /* 0x0000002a03037c11 */ /* 0x000fe4000f8e18ff */
[----:B------:R-:W-:-:S04]  /*11a0*/  SHF.L.U32 R0, R0, 0x1f, RZ ;  /* 0x0000001f00007819 */ /* 0x000fc800000006ff */
[----:B------:R2:W3:Y:S01]  /*11b0*/  SYNCS.PHASECHK.TRANS64.TRYWAIT P1, [R3+URZ], R0 ;  /* 0x00000000030075a7 */ /* 0x0004e2000802017f */
[----:B------:R-:W-:Y:S05]  /*11c0*/  @!P0 BRA `(.L_x_15) ;  /* 0x0000000000048947 */ /* 0x000fea0003800000 */
[----:B------:R-:W-:Y:S01]  /*11d0*/  BPT.TRAP 0x1 ;  /* 0x000000040000795c */ /* 0x000fe20000300000 */
.L_x_15:
[----:B---3--:R-:W-:Y:S05]  /*11e0*/  @P1 BRA `(.L_x_16) ;  /* 0x0000000000081947 */ /* 0x008fea0003800000 */
[----:B------:R-:W3:Y:S02]  /*11f0*/  SYNCS.PHASECHK.TRANS64.TRYWAIT P1, [R3+URZ], R0 ;  /* 0x00000000030075a7 */ /* 0x000ee4000802017f */
[----:B---3--:R-:W-:Y:S05]  /*1200*/  @!P1 BRA `(.L_x_17) ;  /* 0x000000a000589947 */ /* 0x008fea0003800000 */
.L_x_16:
[----:B------:R-:W-:-:S04]  /*1210*/  UISETP.LT.AND UP0, UPT, UR40, 0x1, UPT ;  /* 0x000000012800788c */ /* 0x000fc8000bf01270 */
[----:B------:R-:W-:-:S04]  /*1220*/  USEL UR4, UR40, 0x1, UP0 ;  /* 0x0000000128047887 */ /* 0x000fc80008000000 */
[----:B------:R-:W-:-:S06]  /*1230*/  UIADD3 UR4, UR40, -UR4, URZ ;  /* 0x8000000428047290 */ /* 0x000fcc000fffe03f */
[----:B--23--:R-:W-:Y:S01]  /*1240*/  IMAD.U32 R0, RZ, RZ, UR4 ;  /* 0x00000004ff007e24 */ /* 0x00cfe2000f8e00ff */
[----:B------:R-:W-:Y:S05]  /*1250*/  WARPSYNC.ALL ;  /* 0x0000000000007948 */ /* 0x000fea0003800000 */
[----:B------:R-:W-:Y:S01]  /*1260*/  ISETP.GE.AND P1, PT, R0, 0x1, PT ;  /* 0x000000010000780c */ /* 0x000fe20003f26270 */
[----:B------:R-:W-:Y:S01]  /*1270*/  UIADD3 UR4, UR42, 0x8100, URZ ;  /* 0x000081002a047890 */ /* 0x000fe2000fffe03f */
[----:B------:R-:W-:Y:S01]  /*1280*/  WARPGROUP.ARRIVE ;  /* 0x00000000000079c5 */ /* 0x000fe20000000000 */
[----:B------:R-:W-:Y:S02]  /*1290*/  ULOP3.LUT UR41, UR41, 0x10000, URZ, 0xfc, !UPT ;  /* 0x0001000029297892 */ /* 0x000fe4000f8efc3f */
[----:B------:R-:W-:Y:S01]  /*12a0*/  USHF.R.U32.HI UR4, URZ, 0x4, UR4 ;  /* 0x000000043f047899 */ /* 0x000fe20008011604 */
[----:B------:R-:W-:Y:S01]  /*12b0*/  UMOV UR5, 0x80000020 ;  /* 0x8000002000057882 */ /* 0x000fe20000000000 */
[----:B------:R-:W-:-:S02]  /*12c0*/  UMOV UR7, 0x80000020 ;  /* 0x8000002000077882 */ /* 0x000fc40000000000 */
[----:B------:R-:W-:-:S04]  /*12d0*/  ULOP3.LUT UR4, UR4, 0x3fff, URZ, 0xc0, !UPT ;  /* 0x00003fff04047892 */ /* 0x000fc8000f8ec03f */
[----:B------:R-:W-:Y:S02]  /*12e0*/  ULOP3.LUT UR10, UR4, 0x10000, URZ, 0xfc, !UPT ;  /* 0x00010000040a7892 */ /* 0x000fe4000f8efc3f */
[----:B------:R-:W-:Y:S02]  /*12f0*/  ULEA UR4, UR39, UR41, 0x9 ;  /* 0x0000002927047291 */ /* 0x000fe4000f8e483f */
[----:B------:R-:W-:-:S09]  /*1300*/  ULEA UR6, UR39, UR10, 0xa ;  /* 0x0000000a27067291 */ /* 0x000fd2000f8e503f */
[----:B------:R-:W-:Y:S01]  /*1310*/  HGMMA.64x256x16.F32.BF16 R24, gdesc[UR4], RZ, !UPT, gsb0 ;  /* 0x03e00000041879f0 */ /* 0x000fe2000c0018ff */
[----:B------:R-:W-:Y:S02]  /*1320*/  UIADD3 UR4, UR4, 0x2, URZ ;  /* 0x0000000204047890 */ /* 0x000fe4000fffe03f */
[----:B------:R-:W-:Y:S01]  /*1330*/  UIADD3 UR6, UR6, 0x2, URZ ;  /* 0x0000000206067890 */ /* 0x000fe2000fffe03f */
[----:B------:R-:W-:Y:S01]  /*1340*/  UMOV UR5, 0x80000020 ;  /* 0x8000002000057882 */ /* 0x000fe20000000000 */
[----:B------:R-:W-:Y:S01]  /*1350*/  UMOV UR7, 0x80000020 ;  /* 0x8000002000077882 */ /* 0x000fe20000000000 */
[----:B------:R-:W-:Y:S02]  /*1360*/  WARPGROUP.DEPBAR.LE gsb0, 0x0 ;  /* 0x00008000000079c5 */ /* 0x000fe40000010000 */
[----:B------:R-:W-:-:S15]  /*1370*/  WARPGROUP.ARRIVE ;  /* 0x00000000000079c5 */ /* 0x000fde0000000000 */
[----:B------:R-:W-:-:S05]  /*1380*/  NOP ;  /* 0x0000000000007918 */ /* 0x000fca0000000000 */
[----:B------:R-:W-:Y:S03]  /*1390*/  HGMMA.64x256x16.F32.BF16 R24, gdesc[UR4], R24, gsb0 ;  /* 0x03e00000041879f0 */ /* 0x000fe60008001818 */
[----:B------:R-:W-:Y:S02]  /*13a0*/  WARPGROUP.DEPBAR.LE gsb0, 0x0 ;  /* 0x00008000000079c5 */ /* 0x000fe40000010000 */
[----:B------:R-:W-:Y:S05]  /*13b0*/  @!P1 BRA `(.L_x_18) ;  /* 0x0000000000dc9947 */ /* 0x000fea0003800000 */
[----:B------:R-:W-:Y:S02]  /*13c0*/  UIADD3 UR4, UR39, 0x1, URZ ;  /* 0x0000000127047890 */ /* 0x000fe4000fffe03f */
[----:B------:R-:W-:Y:S02]  /*13d0*/  UMOV UR9, UR39 ;  /* 0x0000002700097c82 */ /* 0x000fe40008000000 */
[----:B------:R-:W-:-:S04]  /*13e0*/  UISETP.NE.AND UP0, UPT, UR4, 0x4, UPT ;  /* 0x000000040400788c */ /* 0x000fc8000bf05270 */
[----:B------:R-:W-:Y:S02]  /*13f0*/  USEL UR5, URZ, 0x1, UP0 ;  /* 0x000000013f057887 */ /* 0x000fe40008000000 */
[----:B------:R-:W-:Y:S02]  /*1400*/  USEL UR8, UR4, URZ, UP0 ;  /* 0x0000003f04087287 */ /* 0x000fe40008000000 */
[----:B------:R-:W-:-:S06]  /*1410*/  ULOP3.LUT UR5, UR38, UR5, URZ, 0x3c, !UPT ;  /* 0x0000000526057292 */ /* 0x000fcc000f8e3c3f */
[----:B01----:R-:W-:-:S07]  /*1420*/  IMAD.U32 R5, RZ, RZ, UR5 ;  /* 0x00000005ff057e24 */ /* 0x003fce000f8e00ff */
.L_x_25:
[----:B01----:R-:W-:Y:S05]  /*1430*/  @!P0 BRA `(.L_x_19) ;  /* 0x0000000000048947 */ /* 0x003fea0003800000 */
[----:B------:R-:W-:Y:S01]  /*1440*/  BPT.TRAP 0x1 ;  /* 0x000000040000795c */ /* 0x000fe20000300000 */
.L_x_19:
[----:B------:R-:W0:Y:S01]  /*1450*/  S2UR UR5, SR_CgaCtaId ;  /* 0x00000000000579c3 */ /* 0x000e220000008800 */
[----:B------:R-:W-:Y:S01]  /*1460*/  UMOV UR4, 0x400 ;  /* 0x0000040000047882 */ /* 0x000fe20000000000 */
[----:B------:R-:W-:Y:S01]  /*1470*/  SHF.L.U32 R3, R5, 0x1f, RZ ;  /* 0x0000001f05037819 */ /* 0x000fe200000006ff */
[----:B0-----:R-:W-:-:S04]  /*1480*/  ULEA UR11, UR5, UR4, 0x18 ;  /* 0x00000004050b7291 */ /* 0x001fc8000f8ec03f */
[----:B------:R-:W-:-:S09]  /*1490*/  ULEA UR4, UR8, UR11, 0x3 ;  /* 0x0000000b08047291 */ /* 0x000fd2000f8e183f */
[----:B------:R0:W1:Y:S01]  /*14a0*/  SYNCS.PHASECHK.TRANS64.TRYWAIT P1, [UR4], R3 ;  /* 0x00000003ff0075a7 */ /* 0x0000620008020144 */
[----:B------:R-:W-:Y:S05]  /*14b0*/  @!P0 BRA `(.L_x_20) ;  /* 0x0000000000048947 */ /* 0x000fea0003800000 */
[----:B------:R-:W-:Y:S01]  /*14c0*/  BPT.TRAP 0x1 ;  /* 0x000000040000795c */ /* 0x000fe20000300000 */
.L_x_20:
[----:B-1----:R-:W-:Y:S05]  /*14d0*/  @P1 BRA `(.L_x_21) ;  /* 0x0000000000081947 */ /* 0x002fea0003800000 */
[----:B------:R-:W1:Y:S02]  /*14e0*/  SYNCS.PHASECHK.TRANS64.TRYWAIT P1, [UR4], R3 ;  /* 0x00000003ff0075a7 */ /* 0x000e640008020144 */
[----:B-1----:R-:W-:Y:S05]  /*14f0*/  @!P1 BRA `(.L_x_22) ;  /* 0x0000009c00b09947 */ /* 0x002fea0003800000 */
.L_x_21:
[----:B------:R-:W-:Y:S01]  /*1500*/  ULEA UR4, UR8, UR41, 0x9 ;  /* 0x0000002908047291 */ /* 0x000fe2000f8e483f */
[----:B------:R-:W-:Y:S01]  /*1510*/  WARPGROUP.ARRIVE ;  /* 0x00000000000079c5 */ /* 0x000fe20000000000 */
[----:B------:R-:W-:Y:S01]  /*1520*/  ULEA UR6, UR8, UR10, 0xa ;  /* 0x0000000a08067291 */ /* 0x000fe2000f8e503f */
[----:B------:R-:W-:Y:S01]  /*1530*/  UMOV UR5, 0x80000020 ;  /* 0x8000002000057882 */ /* 0x000fe20000000000 */
[----:B------:R-:W-:-:S07]  /*1540*/  UMOV UR7, 0x80000020 ;  /* 0x8000002000077882 */ /* 0x000fce0000000000 */
[----:B------:R-:W-:Y:S01]  /*1550*/  HGMMA.64x256x16.F32.BF16 R24, gdesc[UR4], R24, gsb0 ;  /* 0x03e00000041879f0 */ /* 0x000fe20008001818 */
        /* <DEDUP_REMOVED lines=10> */
[----:B------:R-:W-:Y:S01]  /*1600*/  BPT.TRAP 0x1 ;  /* 0x000000040000795c */ /* 0x000fe20000300000 */
.L_x_23:
[----:B------:R-:W-:Y:S01]  /*1610*/  ULEA UR4, UR9, UR11, 0x3 ;  /* 0x0000000b09047291 */ /* 0x000fe2000f8e183f */
[----:B------:R-:W-:-:S03]  /*1620*/  ISETP.GT.U32.AND P1, PT, R19, 0x1, PT ;  /* 0x000000011300780c */ /* 0x000fc60003f24070 */
[----:B------:R-:W-:-:S04]  /*1630*/  UIADD3 UR4, UR4, 0x20, URZ ;  /* 0x0000002004047890 */ /* 0x000fc8000fffe03f */
[----:B------:R-:W-:-:S09]  /*1640*/  UPRMT UR4, URZ, 0x654, UR4 ;  /* 0x000006543f047896 */ /* 0x000fd20008000004 */
[----:B------:R-:W-:Y:S01]  /*1650*/  SYNCS.ARRIVE.TRANS64.RED.A1T0 RZ, [UR4], RZ ;  /* 0x000000ffffff79a7 */ /* 0x000fe20008100404 */
[----:B------:R-:W-:Y:S05]  /*1660*/  @P1 BRA `(.L_x_24) ;  /* 0x0000000000041947 */ /* 0x000fea0003800000 */
[----:B------:R-:W-:Y:S01]  /*1670*/  BPT.TRAP 0x1 ;  /* 0x000000040000795c */ /* 0x000fe20000300000 */
.L_x_24:
[----:B------:R-:W-:Y:S01]  /*1680*/  UIADD3 UR8, UR8, 0x1, URZ ;  /* 0x0000000108087890 */ /* 0x000fe2000fffe03f */
[C---:B------:R-:W-:Y:S01]  /*1690*/  ISETP.GT.AND P1, PT, R0.reuse, 0x1, PT ;  /* 0x000000010000780c */ /* 0x040fe20003f24270 */
[----:B------:R-:W-:Y:S01]  /*16a0*/  UIADD3 UR9, UR9, 0x1, URZ ;  /* 0x0000000109097890 */ /* 0x000fe2000fffe03f */
[----:B------:R-:W-:Y:S01]  /*16b0*/  VIADD R0, R0, 0xffffffff ;  /* 0xffffffff00007836 */ /* 0x000fe20000000000 */
[----:B------:R-:W-:Y:S02]  /*16c0*/  UISETP.NE.AND UP0, UPT, UR8, 0x4, UPT ;  /* 0x000000040800788c */ /* 0x000fe4000bf05270 */
[----:B------:R-:W-:Y:S02]  /*16d0*/  UISETP.NE.AND UP1, UPT, UR9, 0x4, UPT ;  /* 0x000000040900788c */ /* 0x000fe4000bf25270 */
[----:B------:R-:W-:Y:S02]  /*16e0*/  USEL UR4, URZ, 0x1, UP0 ;  /* 0x000000013f047887 */ /* 0x000fe40008000000 */
[----:B------:R-:W-:-:S02]  /*16f0*/  USEL UR8, UR8, URZ, UP0 ;  /* 0x0000003f08087287 */ /* 0x000fc40008000000 */
[----:B------:R-:W-:Y:S02]  /*1700*/  USEL UR9, UR9, URZ, UP1 ;  /* 0x0000003f09097287 */ /* 0x000fe40008800000 */
[----:B------:R-:W-:Y:S01]  /*1710*/  LOP3.LUT R5, R5, UR4, RZ, 0x3c, !PT ;  /* 0x0000000405057c12 */ /* 0x000fe2000f8e3cff */
[----:B------:R-:W-:Y:S09]  /*1720*/  @P1 BRA `(.L_x_25) ;  /* 0xfffffffc00401947 */ /* 0x000ff2000383ffff */
.L_x_18:
[----:B------:R-:W2:Y:S02]  /*1730*/  LDC R0, c[0x0][0x28c] ;  /* 0x0000a300ff007b82 */ /* 0x000ea40000000800 */
[----:B--2---:R-:W-:-:S13]  /*1740*/  ISETP.GE.AND P1, PT, R0, 0x1, PT ;  /* 0x000000010000780c */ /* 0x004fda0003f26270 */
[----:B------:R-:W-:Y:S05]  /*1750*/  @!P1 BRA `(.L_x_26) ;  /* 0x0000000000409947 */ /* 0x000fea0003800000 */
[----:B------:R-:W-:Y:S05]  /*1760*/  @!P0 BRA `(.L_x_27) ;  /* 0x0000000000048947 */ /* 0x000fea0003800000 */
[----:B------:R-:W-:Y:S01]  /*1770*/  BPT.TRAP 0x1 ;  /* 0x000000040000795c */ /* 0x000fe20000300000 */
.L_x_27:
[----:B------:R-:W2:Y:S01]  /*1780*/  S2UR UR6, SR_CgaCtaId ;  /* 0x00000000000679c3 */ /* 0x000ea20000008800 */
[----:B------:R-:W-:Y:S01]  /*1790*/  UISETP.LT.AND UP0, UPT, UR40, 0x1, UPT ;  /* 0x000000012800788c */ /* 0x000fe2000bf01270 */
[----:B------:R-:W-:Y:S01]  /*17a0*/  ISETP.GT.U32.AND P0, PT, R19, 0x1, PT ;  /* 0x000000011300780c */ /* 0x000fe20003f04070 */
[----:B------:R-:W-:Y:S02]  /*17b0*/  UMOV UR5, 0x400 ;  /* 0x0000040000057882 */ /* 0x000fe40000000000 */
[----:B------:R-:W-:-:S04]  /*17c0*/  USEL UR4, UR40, 0x1, UP0 ;  /* 0x0000000128047887 */ /* 0x000fc80008000000 */
[----:B------:R-:W-:-:S04]  /*17d0*/  UIADD3 UR4, UR39, UR40, -UR4 ;  /* 0x0000002827047290 */ /* 0x000fc8000fffe804 */
[----:B------:R-:W-:-:S04]  /*17e0*/  USHF.L.U32 UR4, UR4, 0x3, URZ ;  /* 0x0000000304047899 */ /* 0x000fc8000800063f */
[----:B------:R-:W-:Y:S02]  /*17f0*/  ULOP3.LUT UR4, UR4, 0x18, URZ, 0xc0, !UPT ;  /* 0x0000001804047892 */ /* 0x000fe4000f8ec03f */
[----:B--2---:R-:W-:-:S04]  /*1800*/  ULEA UR5, UR6, UR5, 0x18 ;  /* 0x0000000506057291 */ /* 0x004fc8000f8ec03f */
[----:B------:R-:W-:-:S04]  /*1810*/  UIADD3 UR4, UR5, 0x20, UR4 ;  /* 0x0000002005047890 */ /* 0x000fc8000fffe004 */
[----:B------:R-:W-:-:S09]  /*1820*/  UPRMT UR4, URZ, 0x654, UR4 ;  /* 0x000006543f047896 */ /* 0x000fd20008000004 */
[----:B------:R-:W-:Y:S01]  /*1830*/  SYNCS.ARRIVE.TRANS64.RED.A1T0 RZ, [UR4], RZ ;  /* 0x000000ffffff79a7 */ /* 0x000fe20008100404 */
[----:B------:R-:W-:Y:S05]  /*1840*/  @P0 BRA `(.L_x_26) ;  /* 0x0000000000040947 */ /* 0x000fea0003800000 */
[----:B------:R-:W-:Y:S01]  /*1850*/  BPT.TRAP 0x1 ;  /* 0x000000040000795c */ /* 0x000fe20000300000 */
.L_x_26:
[----:B------:R-:W2:Y:S01]  /*1860*/  LDC R7, c[0x0][0x288] ;  /* 0x0000a200ff077b82 */ /* 0x000ea20000000800 */
[----:B01----:R-:W-:Y:S01]  /*1870*/  SHF.R.U32.HI R3, RZ, 0x2, R18 ;  /* 0x00000002ff037819 */ /* 0x003fe20000011612 */
[----:B------:R-:W-:Y:S01]  /*1880*/  UIADD3 UR39, UR40, UR39, URZ ;  /* 0x0000002728277290 */ /* 0x000fe2000fffe03f */
[C---:B------:R-:W-:Y:S01]  /*1890*/  LOP3.LUT R4, R18.reuse, 0x60, RZ, 0xc0, !PT ;  /* 0x0000006012047812 */ /* 0x040fe200078ec0ff */
[----:B------:R-:W-:Y:S01]  /*18a0*/  ULDC UR8, c[0x0][0x284] ;  /* 0x0000a10000087ab9 */ /* 0x000fe20000000800 */
[----:B------:R-:W-:Y:S01]  /*18b0*/  LOP3.LUT R3, R3, 0x7, RZ, 0xc0, !PT ;  /* 0x0000000703037812 */ /* 0x000fe200078ec0ff */
[----:B------:R-:W-:Y:S01]  /*18c0*/  USHF.R.U32.HI UR4, URZ, 0x2, UR39 ;  /* 0x000000023f047899 */ /* 0x000fe20008011627 */
[----:B------:R-:W-:Y:S01]  /*18d0*/  SHF.R.U32.HI R10, RZ, 0x1, R4 ;  /* 0x00000001ff0a7819 */ /* 0x000fe20000011604 */
[----:B------:R-:W-:Y:S01]  /*18e0*/  IMAD.SHL.U32 R4, R18, 0x2, RZ ;  /* 0x0000000212047824 */ /* 0x000fe200078e00ff */
[----:B------:R-:W-:Y:S01]  /*18f0*/  LOP3.LUT R0, R22, 0x1, RZ, 0xc0, !PT ;  /* 0x0000000116007812 */ /* 0x000fe200078ec0ff */
[----:B------:R-:W-:Y:S01]  /*1900*/  ULOP3.LUT UR4, UR4, 0x1, URZ, 0xc0, !UPT ;  /* 0x0000000104047892 */ /* 0x000fe2000f8ec03f */
[----:B------:R-:W-:Y:S01]  /*1910*/  IADD3 R5, RZ, -R10, -R3 ;  /* 0x8000000aff057210 */ /* 0x000fe20007ffe803 */
[----:B------:R-:W-:Y:S01]  /*1920*/  UISETP.GT.U32.AND UP1, UPT, UR39, 0x3, UPT ;  /* 0x000000032700788c */ /* 0x000fe2000bf24070 */
[----:B------:R-:W-:Y:S01]  /*1930*/  LOP3.LUT R9, R4, 0x6, RZ, 0xc0, !PT ;  /* 0x0000000604097812 */ /* 0x000fe200078ec0ff */
[C---:B------:R-:W-:Y:S01]  /*1940*/  IMAD.SHL.U32 R6, R0.reuse, 0x40, RZ ;  /* 0x0000004000067824 */ /* 0x040fe200078e00ff */
[----:B------:R-:W-:Y:S01]  /*1950*/  UISETP.NE.U32.AND UP0, UPT, UR4, 0x1, UPT ;  /* 0x000000010400788c */ /* 0x000fe2000bf05070 */
[----:B------:R-:W-:Y:S01]  /*1960*/  IMAD R11, R0, -0x40, R5 ;  /* 0xffffffc0000b7824 */ /* 0x000fe200078e0205 */
[----:B------:R-:W-:Y:S01]  /*1970*/  LOP3.LUT R0, R18, 0x3, RZ, 0xc0, !PT ;  /* 0x0000000312007812 */ /* 0x000fe200078ec0ff */
[----:B------:R-:W-:Y:S01]  /*1980*/  ULDC.64 UR6, c[0x0][0x5d0] ;  /* 0x0001740000067ab9 */ /* 0x000fe20000000a00 */
[----:B------:R-:W-:Y:S01]  /*1990*/  PRMT R8, R9, 0x6540, R152 ;  /* 0x0000654009087816 */ /* 0x000fe20000000098 */
[----:B------:R-:W-:Y:S01]  /*19a0*/  IMAD.SHL.U32 R152, R152, 0x100, RZ ;  /* 0x0000010098987824 */ /* 0x000fe200078e00ff */
[----:B------:R-:W-:Y:S01]  /*19b0*/  SHF.R.S32.HI R21, RZ, 0x1f, R23 ;  /* 0x0000001fff157819 */ /* 0x000fe20000011417 */
[----:B------:R-:W-:Y:S01]  /*19c0*/  UISETP.LT.U32.AND UP1, UPT, UR40, 0x4, UP1 ;  /* 0x000000042800788c */ /* 0x000fe20008f21070 */
[----:B------:R-:W-:Y:S01]  /*19d0*/  SHF.R.S32.HI R9, RZ, 0x1f, R8 ;  /* 0x0000001fff097819 */ /* 0x000fe20000011408 */
[----:B--2---:R-:W-:Y:S01]  /*19e0*/  IMAD R13, R0, -0x2, R7 ;  /* 0xfffffffe000d7824 */ /* 0x004fe200078e0207 */
[----:B------:R-:W-:Y:S01]  /*19f0*/  ISETP.GE.AND P0, PT, R152, R7, PT ;  /* 0x000000079800720c */ /* 0x000fe20003f06270 */
[----:B------:R-:W-:Y:S01]  /*1a00*/  IMAD.SHL.U32 R0, R153, 0x80, RZ ;  /* 0x0000008099007824 */ /* 0x000fe200078e00ff */
[----:B------:R-:W-:Y:S01]  /*1a10*/  UISETP.GT.U32.AND UP0, UPT, UR40, 0x3, !UP0 ;  /* 0x000000032800788c */ /* 0x000fe2000c704070 */
[----:B------:R-:W-:Y:S01]  /*1a20*/  IMAD R4, R21, UR6, RZ ;  /* 0x0000000615047c24 */ /* 0x000fe2000f8e02ff */
[----:B------:R-:W-:Y:S01]  /*1a30*/  LOP3.LUT R3, R6, 0x40, R3, 0xe2, !PT ;  /* 0x0000004006037812 */ /* 0x000fe200078ee203 */
[----:B------:R-:W-:Y:S01]  /*1a40*/  USEL UR5, URZ, 0x1, !UP1 ;  /* 0x000000013f057887 */ /* 0x000fe2000c800000 */
[C---:B------:R-:W-:Y:S01]  /*1a50*/  ISETP.GE.OR P0, PT, R0.reuse, UR8, P0 ;  /* 0x0000000800007c0c */ /* 0x040fe20008706670 */
[----:B------:R-:W-:Y:S01]  /*1a60*/  USEL UR4, URZ, 0x1, !UP0 ;  /* 0x000000013f047887 */ /* 0x000fe2000c000000 */
[----:B------:R-:W-:Y:S01]  /*1a70*/  IMAD.WIDE R6, R153, 0x80, RZ ;  /* 0x0000008099067825 */ /* 0x000fe200078e02ff */
[----:B------:R-:W-:Y:S01]  /*1a80*/  ULOP3.LUT UR39, UR39, 0x3, URZ, 0xc0, !UPT ;  /* 0x0000000327277892 */ /* 0x000fe2000f8ec03f */
[----:B------:R-:W-:Y:S01]  /*1a90*/  IADD3 R0, -R0, UR8, R11 ;  /* 0x0000000800007c10 */ /* 0x000fe2000fffe10b */
[----:B------:R-:W-:Y:S01]  /*1aa0*/  ULOP3.LUT UR38, UR4, UR38, UR5, 0x96, !UPT ;  /* 0x0000002604267292 */ /* 0x000fe2000f8e9605 */
[C---:B------:R-:W-:Y:S01]  /*1ab0*/  IMAD R15, R23.reuse, UR7, R4 ;  /* 0x00000007170f7c24 */ /* 0x040fe2000f8e0204 */
[----:B------:R-:W-:Y:S01]  /*1ac0*/  LOP3.LUT R167, R6, R3, R10, 0xfe, !PT ;  /* 0x0000000306a77212 */ /* 0x000fe200078efe0a */
[----:B------:R-:W-:-:S04]  /*1ad0*/  IMAD.WIDE.U32 R4, R23, UR6, R8 ;  /* 0x0000000617047c25 */ /* 0x000fc8000f8e0008 */
[----:B------:R-:W-:Y:S02]  /*1ae0*/  IMAD.IADD R5, R5, 0x1, R15 ;  /* 0x0000000105057824 */ /* 0x000fe400078e020f */
[----:B------:R-:W-:Y:S02]  /*1af0*/  IMAD.IADD R3, R13, 0x1, -R152 ;  /* 0x000000010d037824 */ /* 0x000fe400078e0a98 */
[----:B------:R-:W-:Y:S01]  /*1b00*/  IMAD.MOV.U32 R153, RZ, RZ, -0x1 ;  /* 0xffffffffff997424 */ /* 0x000fe200078e00ff */
[----:B------:R-:W-:Y:S06]  /*1b10*/  @P0 BRA `(.L_x_28) ;  /* 0x0000007800dc0947 */ /* 0x000fec0003800000 */
[----:B------:R-:W0:Y:S01]  /*1b20*/  LDC.64 R10, c[0x0][0x5c8] ;  /* 0x00017200ff0a7b82 */ /* 0x000e220000000a00 */
[----:B-----5:R-:W-:Y:S01]  /*1b30*/  FSETP.NEU.AND P0, PT, R155, RZ, PT ;  /* 0x000000ff9b00720b */ /* 0x020fe20003f0d000 */
[----:B------:R-:W-:Y:S01]  /*1b40*/  BSSY B0, `(.L_x_28) ;  /* 0x00007b4000007945 */ /* 0x000fe20003800000 */
[----:B------:R-:W-:-:S04]  /*1b50*/  ISETP.GT.AND P2, PT, R3, RZ, PT ;  /* 0x000000ff0300720c */ /* 0x000fc80003f44270 */
[----:B------:R-:W-:Y:S01]  /*1b60*/  ISETP.GT.AND P1, PT, R0, RZ, P2 ;  /* 0x000000ff0000720c */ /* 0x000fe20001724270 */
[-C--:B0-----:R-:W-:Y:S02]  /*1b70*/  IMAD R12, R7, R10.reuse, RZ ;  /* 0x0000000a070c7224 */ /* 0x081fe400078e02ff */
[----:B------:R-:W-:-:S04]  /*1b80*/  IMAD.WIDE.U32 R160, R167, R10, R4 ;  /* 0x0000000aa7a07225 */ /* 0x000fc800078e0004 */
[----:B------:R-:W-:-:S04]  /*1b90*/  IMAD R5, R167, R11, R12 ;  /* 0x0000000ba7057224 */ /* 0x000fc800078e020c */
[----:B------:R-:W-:Y:S01]  /*1ba0*/  IMAD.IADD R169, R161, 0x1, R5 ;  /* 0x00000001a1a97824 */ /* 0x000fe200078e0205 */
[----:B------:R-:W-:Y:S06]  /*1bb0*/  @!P0 BRA `(.L_x_29) ;  /* 0x0000005400988947 */ /* 0x000fec0003800000 */
[----:B------:R-:W0:Y:S01]  /*1bc0*/  LDC.64 R14, c[0x0][0x5b8] ;  /* 0x00016e00ff0e7b82 */ /* 0x000e220000000a00 */
[----:B------:R-:W-:-:S07]  /*1bd0*/  ULDC.64 UR4, c[0x0][0x5c0] ;  /* 0x0001700000047ab9 */ /* 0x000fce0000000a00 */
[----:B------:R-:W1:Y:S08]  /*1be0*/  LDC.64 R164, c[0x0][0x5b0] ;  /* 0x00016c00ffa47b82 */ /* 0x000e700000000a00 */
[----:B------:R-:W2:Y:S01]  /*1bf0*/  LDC.64 R12, c[0x0][0x5a8] ;  /* 0x00016a00ff0c7b82 */ /* 0x000ea20000000a00 */
[-C--:B0-----:R-:W-:Y:S02]  /*1c00*/  IMAD R4, R21, R14.reuse, RZ ;  /* 0x0000000e15047224 */ /* 0x081fe400078e02ff */
[----:B------:R-:W-:-:S04]  /*1c10*/  IMAD.WIDE.U32 R162, R23, R14, R8 ;  /* 0x0000000e17a27225 */ /* 0x000fc800078e0008 */
[----:B------:R-:W-:Y:S02]  /*1c20*/  IMAD R159, R23, R15, R4 ;  /* 0x0000000f179f7224 */ /* 0x000fe400078e0204 */
[-C--:B-1----:R-:W-:Y:S02]  /*1c30*/  IMAD R6, R7, R164.reuse, RZ ;  /* 0x000000a407067224 */ /* 0x082fe400078e02ff */
[----:B------:R-:W-:Y:S02]  /*1c40*/  IMAD.IADD R21, R163, 0x1, R159 ;  /* 0x00000001a3157824 */ /* 0x000fe400078e029f */
[----:B------:R-:W-:Y:S02]  /*1c50*/  IMAD.MOV.U32 R20, RZ, RZ, R162 ;  /* 0x000000ffff147224 */ /* 0x000fe400078e00a2 */
[C---:B------:R-:W-:Y:S02]  /*1c60*/  IMAD R161, R167.reuse, R165, R6 ;  /* 0x000000a5a7a17224 */ /* 0x040fe400078e0206 */
[----:B------:R-:W-:-:S04]  /*1c70*/  IMAD.WIDE.U32 R4, R167, R164, R20 ;  /* 0x000000a4a7047225 */ /* 0x000fc800078e0014 */
[----:B------:R-:W-:Y:S01]  /*1c80*/  IMAD.IADD R5, R5, 0x1, R161 ;  /* 0x0000000105057824 */ /* 0x000fe200078e02a1 */
[----:B--2---:R-:W-:-:S04]  /*1c90*/  LEA R6, P0, R4, R12, 0x1 ;  /* 0x0000000c04067211 */ /* 0x004fc800078008ff */
[----:B------:R-:W-:-:S05]  /*1ca0*/  LEA.HI.X R7, R4, R13, R5, 0x1, P0 ;  /* 0x0000000d04077211 */ /* 0x000fca00000f0c05 */
[----:B------:R0:W2:Y:S01]  /*1cb0*/  @P1 LDG.E.LTC128B.U16 R15, desc[UR36][R6.64] ;  /* 0x00000024060f1981 */ /* 0x0000a2000c1e1520 */
[----:B------:R-:W-:Y:S01]  /*1cc0*/  IMAD.WIDE.U32 R156, R167, R164, R8 ;  /* 0x000000a4a79c7225 */ /* 0x000fe200078e0008 */
[----:B------:R-:W-:Y:S03]  /*1cd0*/  BSSY B1, `(.L_x_30) ;  /* 0x0000013000017945 */ /* 0x000fe60003800000 */
[----:B------:R-:W-:Y:S02]  /*1ce0*/  IMAD.IADD R157, R161, 0x1, R157 ;  /* 0x00000001a19d7824 */ /* 0x000fe400078e029d */
[----:B------:R-:W-:-:S04]  /*1cf0*/  IMAD.WIDE.U32 R156, R23, R14, R156 ;  /* 0x0000000e179c7225 */ /* 0x000fc800078e009c */
[----:B0-----:R-:W-:Y:S01]  /*1d00*/  IMAD.IADD R7, R159, 0x1, R157 ;  /* 0x000000019f077824 */ /* 0x001fe200078e029d */
[----:B------:R-:W-:Y:S02]  /*1d10*/  LEA R6, P4, R156, R12, 0x1 ;  /* 0x0000000c9c067211 */ /* 0x000fe400078808ff */
[----:B------:R-:W-:Y:S02]  /*1d20*/  SHF.L.U64.HI R157, R164, 0x3, R165 ;  /* 0x00000003a49d7819 */ /* 0x000fe400000102a5 */
[----:B------:R-:W-:Y:S01]  /*1d30*/  LEA.HI.X R7, R156, R13, R7, 0x1, P4 ;  /* 0x0000000d9c077211 */ /* 0x000fe200020f0c07 */
[----:B------:R-:W-:Y:S02]  /*1d40*/  IMAD.SHL.U32 R156, R164, 0x8, RZ ;  /* 0x00000008a49c7824 */ /* 0x000fe400078e00ff */
[----:B--2---:R-:W-:-:S04]  /*1d50*/  IMAD.U32 R4, R15, 0x10000, RZ ;  /* 0x000100000f047824 */ /* 0x004fc800078e00ff */
[----:B------:R-:W-:Y:S01]  /*1d60*/  FMUL R5, R4, R155 ;  /* 0x0000009b04057220 */ /* 0x000fe20000400000 */
[----:B------:R-:W-:-:S03]  /*1d70*/  LEA R4, P0, R160, UR4, 0x1 ;  /* 0x00000004a0047c11 */ /* 0x000fc6000f8008ff */
[----:B------:R-:W-:Y:S01]  /*1d80*/  FFMA R24, R24, R154, R5 ;  /* 0x0000009a18187223 */ /* 0x000fe20000000005 */
[----:B------:R-:W-:Y:S02]  /*1d90*/  LEA.HI.X R5, R160, UR5, R169, 0x1, P0 ;  /* 0x00000005a0057c11 */ /* 0x000fe400080f0ca9 */
[----:B------:R-:W-:Y:S02]  /*1da0*/  ISETP.GT.AND P0, PT, R3, 0x1, PT ;  /* 0x000000010300780c */ /* 0x000fe40003f04270 */
[----:B------:R-:W-:Y:S02]  /*1db0*/  F2FP.BF16.F32.PACK_AB R24, RZ, R24 ;  /* 0x00000018ff18723e */ /* 0x000fe400000010ff */
[----:B------:R-:W-:-:S03]  /*1dc0*/  ISETP.GT.AND P3, PT, R0, RZ, P0 ;  /* 0x000000ff0000720c */ /* 0x000fc60000764270 */
[----:B------:R0:W-:Y:S10]  /*1dd0*/  @P1 STG.E.U16 desc[UR36][R4.64], R24 ;  /* 0x0000001804001986 */ /* 0x0001f4000c101524 */
[----:B------:R-:W-:Y:S05]  /*1de0*/  @!P3 BRA `(.L_x_31) ;  /* 0x000000000004b947 */ /* 0x000fea0003800000 */
[----:B------:R1:W5:Y:S02]  /*1df0*/  LDG.E.LTC128B.U16 R15, desc[UR36][R6.64+0x2] ;  /* 0x00000224060f7981 */ /* 0x000364000c1e1520 */
.L_x_31:
[----:B------:R-:W-:Y:S05]  /*1e00*/  BSYNC B1 ;  /* 0x0000000000017941 */ /* 0x000fea0003800000 */
.L_x_30:
[----:B-----5:R-:W-:Y:S01]  /*1e10*/  IMAD.U32 R20, R15, 0x10000, RZ ;  /* 0x000100000f147824 */ /* 0x020fe200078e00ff */
[----:B------:R-:W-:Y:S01]  /*1e20*/  ISETP.GT.AND P2, PT, R0, 0x8, P2 ;  /* 0x000000080000780c */ /* 0x000fe20001744270 */
[----:B------:R-:W-:Y:S01]  /*1e30*/  IMAD.WIDE.U32 R156, R167, R164, R156 ;  /* 0x000000a4a79c7225 */ /* 0x000fe200078e009c */
[----:B------:R-:W-:-:S03]  /*1e40*/  PRMT R152, R15, 0x7610, R152 ;  /* 0x000076100f987816 */ /* 0x000fc60000000098 */
[----:B------:R-:W-:Y:S01]  /*1e50*/  FMUL R20, R20, R155 ;  /* 0x0000009b14147220 */ /* 0x000fe20000400000 */
[----:B------:R-:W-:Y:S01]  /*1e60*/  IMAD.IADD R161, R161, 0x1, R157 ;  /* 0x00000001a1a17824 */ /* 0x000fe200078e029d */
[----:B------:R-:W-:Y:S02]  /*1e70*/  IADD3 R162, P1, R162, R156, RZ ;  /* 0x0000009ca2a27210 */ /* 0x000fe40007f3e0ff */
[----:B------:R-:W-:-:S03]  /*1e80*/  FFMA R25, R25, R154, R20 ;  /* 0x0000009a19197223 */ /* 0x000fc60000000014 */
[----:B------:R-:W-:Y:S02]  /*1e90*/  IMAD.X R21, R161, 0x1, R21, P1 ;  /* 0x00000001a1157824 */ /* 0x000fe400008e0615 */
[----:B------:R-:W-:Y:S02]  /*1ea0*/  F2FP.BF16.F32.PACK_AB R25, RZ, R25 ;  /* 0x00000019ff19723e */ /* 0x000fe400000010ff */
[C---:B------:R-:W-:Y:S02]  /*1eb0*/  LEA R20, P1, R162.reuse, R12, 0x1 ;  /* 0x0000000ca2147211 */ /* 0x040fe400078208ff */
[----:B------:R-:W-:Y:S02]  /*1ec0*/  PRMT R157, R25, 0x7610, R157 ;  /* 0x00007610199d7816 */ /* 0x000fe4000000009d */
[----:B------:R-:W-:-:S03]  /*1ed0*/  LEA.HI.X R21, R162, R13, R21, 0x1, P1 ;  /* 0x0000000da2157211 */ /* 0x000fc600008f0c15 */
[----:B------:R2:W-:Y:S04]  /*1ee0*/  @P3 STG.E.U16 desc[UR36][R4.64+0x2], R157 ;  /* 0x0000029d04003986 */ /* 0x0005e8000c101524 */
[----:B------:R-:W0:Y:S01]  /*1ef0*/  @P2 LDG.E.LTC128B.U16 R152, desc[UR36][R20.64] ;  /* 0x0000002414982981 */ /* 0x000e22000c1e1520 */
[----:B------:R-:W-:Y:S01]  /*1f00*/  IADD3 R8, P1, R8, R156, RZ ;  /* 0x0000009c08087210 */ /* 0x000fe20007f3e0ff */
[----:B------:R-:W-:Y:S01]  /*1f10*/  BSSY B1, `(.L_x_32) ;  /* 0x0000011000017945 */ /* 0x000fe20003800000 */
[----:B------:R-:W-:Y:S02]  /*1f20*/  SHF.L.U64.HI R11, R10, 0x4, R11 ;  /* 0x000000040a0b7819 */ /* 0x000fe4000001020b */
[----:B------:R-:W-:Y:S01]  /*1f30*/  ISETP.GT.AND P0, PT, R0, 0x8, P0 ;  /* 0x000000080000780c */ /* 0x000fe20000704270 */
[----:B------:R-:W-:Y:S01]  /*1f40*/  IMAD.X R9, R9, 0x1, R161, P1 ;  /* 0x0000000109097824 */ /* 0x000fe200008e06a1 */
[----:B------:R-:W-:Y:S01]  /*1f50*/  LEA R10, P1, R10, R4, 0x4 ;  /* 0x000000040a0a7211 */ /* 0x000fe200078220ff */
[----:B------:R-:W-:-:S04]  /*1f60*/  IMAD.WIDE.U32 R14, R23, R14, R8 ;  /* 0x0000000e170e7225 */ /* 0x000fc800078e0008 */
[----:B------:R-:W-:Y:S01]  /*1f70*/  IMAD.X R11, R11, 0x1, R5, P1 ;  /* 0x000000010b0b7824 */ /* 0x000fe200008e0605 */
[----:B------:R-:W-:Y:S01]  /*1f80*/  LEA R8, P3, R14, R12, 0x1 ;  /* 0x0000000c0e087211 */ /* 0x000fe200078608ff */
[----:B------:R-:W-:-:S05]  /*1f90*/  IMAD.IADD R9, R159, 0x1, R15 ;  /* 0x000000019f097824 */ /* 0x000fca00078e020f */
[----:B------:R-:W-:Y:S01]  /*1fa0*/  LEA.HI.X R9, R14, R13, R9, 0x1, P3 ;  /* 0x0000000d0e097211 */ /* 0x000fe200018f0c09 */
[----:B0-----:R-:W-:-:S04]  /*1fb0*/  IMAD.U32 R24, R152, 0x10000, RZ ;  /* 0x0001000098187824 */ /* 0x001fc800078e00ff */
[----:B------:R-:W-:-:S04]  /*1fc0*/  FMUL R25, R24, R155 ;  /* 0x0000009b18197220 */ /* 0x000fc80000400000 */
[----:B------:R-:W-:-:S05]  /*1fd0*/  FFMA R25, R26, R154, R25 ;  /* 0x0000009a1a197223 */ /* 0x000fca0000000019 */
[----:B------:R-:W-:-:S05]  /*1fe0*/  F2FP.BF16.F32.PACK_AB R25, RZ, R25 ;  /* 0x00000019ff19723e */ /* 0x000fca00000010ff */
[----:B------:R2:W-:Y:S01]  /*1ff0*/  @P2 STG.E.U16 desc[UR36][R10.64], R25 ;  /* 0x000000190a002986 */ /* 0x0005e2000c101524 */
[----:B------:R-:W-:Y:S05]  /*2000*/  @!P0 BRA `(.L_x_33) ;  /* 0x0000000000048947 */ /* 0x000fea0003800000 */
[----:B------:R0:W5:Y:S02]  /*2010*/  LDG.E.LTC128B.U16 R152, desc[UR36][R8.64+0x2] ;  /* 0x0000022408987981 */ /* 0x000164000c1e1520 */
.L_x_33:
[----:B------:R-:W-:Y:S05]  /*2020*/  BSYNC B1 ;  /* 0x0000000000017941 */ /* 0x000fea0003800000 */
.L_x_32:
[----:B-----5:R-:W-:Y:S01]  /*2030*/  IMAD.U32 R12, R152, 0x10000, RZ ;  /* 0x00010000980c7824 */ /* 0x020fe200078e00ff */
[----:B------:R-:W-:Y:S01]  /*2040*/  ISETP.GT.AND P1, PT, R3, 0x8, PT ;  /* 0x000000080300780c */ /* 0x000fe20003f24270 */
[----:B------:R-:W-:Y:S02]  /*2050*/  BSSY B1, `(.L_x_34) ;  /* 0x0000008000017945 */ /* 0x000fe40003800000 */
[----:B------:R-:W-:Y:S01]  /*2060*/  FMUL R12, R12, R155 ;  /* 0x0000009b0c0c7220 */ /* 0x000fe20000400000 */
[----:B------:R-:W-:-:S03]  /*2070*/  ISETP.GT.AND P2, PT, R0, RZ, P1 ;  /* 0x000000ff0000720c */ /* 0x000fc60000f44270 */
[----:B------:R-:W-:-:S05]  /*2080*/  FFMA R12, R27, R154, R12 ;  /* 0x0000009a1b0c7223 */ /* 0x000fca000000000c */
[----:B------:R-:W-:-:S05]  /*2090*/  F2FP.BF16.F32.PACK_AB R12, RZ, R12 ;  /* 0x0000000cff0c723e */ /* 0x000fca00000010ff */
[----:B------:R3:W-:Y:S01]  /*20a0*/  @P0 STG.E.U16 desc[UR36][R10.64+0x2], R12 ;  /* 0x0000020c0a000986 */ /* 0x0007e2000c101524 */
[----:B------:R-:W-:Y:S05]  /*20b0*/  @!P2 BRA `(.L_x_35) ;  /* 0x000000000004a947 */ /* 0x000fea0003800000 */
[----:B------:R4:W5:Y:S02]  /*20c0*/  LDG.E.LTC128B.U16 R152, desc[UR36][R6.64+0x10] ;  /* 0x0000102406987981 */ /* 0x000964000c1e1520 */
.L_x_35:
[----:B------:R-:W-:Y:S05]  /*20d0*/  BSYNC B1 ;  /* 0x0000000000017941 */ /* 0x000fea0003800000 */
.L_x_34:
[----:B---3-5:R-:W-:Y:S01]  /*20e0*/  IMAD.U32 R12, R152, 0x10000, RZ ;  /* 0x00010000980c7824 */ /* 0x028fe200078e00ff */
        /* <DEDUP_REMOVED lines=9> */
.L_x_37:
[----:B------:R-:W-:Y:S05]  /*2180*/  BSYNC B1 ;  /* 0x0000000000017941 */ /* 0x000fea0003800000 */
.L_x_36:
[----:B-----5:R-:W-:Y:S01]  /*2190*/  IMAD.U32 R12, R152, 0x10000, RZ ;  /* 0x00010000980c7824 */ /* 0x020fe200078e00ff */
[----:B------:R-:W-:Y:S01]  /*21a0*/  ISETP.GT.AND P1, PT, R0, 0x8, P1 ;  /* 0x000000080000780c */ /* 0x000fe20000f24270 */
[----:B------:R-:W-:Y:S02]  /*21b0*/  BSSY B1, `(.L_x_38) ;  /* 0x0000007000017945 */ /* 0x000fe40003800000 */
[----:B------:R-:W-:-:S04]  /*21c0*/  FMUL R12, R12, R155 ;  /* 0x0000009b0c0c7220 */ /* 0x000fc80000400000 */
[----:B------:R-:W-:-:S05]  /*21d0*/  FFMA R12, R29, R154, R12 ;  /* 0x0000009a1d0c7223 */ /* 0x000fca000000000c */
[----:B------:R-:W-:-:S05]  /*21e0*/  F2FP.BF16.F32.PACK_AB R12, RZ, R12 ;  /* 0x0000000cff0c723e */ /* 0x000fca00000010ff */
[----:B------:R0:W-:Y:S01]  /*21f0*/  @P3 STG.E.U16 desc[UR36][R4.64+0x12], R12 ;  /* 0x0000120c04003986 */ /* 0x0001e2000c101524 */
[----:B------:R-:W-:Y:S05]  /*2200*/  @!P1 BRA `(.L_x_39) ;  /* 0x0000000000049947 */ /* 0x000fea0003800000 */
[----:B------:R0:W5:Y:S02]  /*2210*/  LDG.E.LTC128B.U16 R152, desc[UR36][R8.64+0x10] ;  /* 0x0000102408987981 */ /* 0x000164000c1e1520 */
.L_x_39:
[----:B------:R-:W-:Y:S05]  /*2220*/  BSYNC B1 ;  /* 0x0000000000017941 */ /* 0x000fea0003800000 */
.L_x_38:
[----:B0----5:R-:W-:Y:S01]  /*2230*/  IMAD.U32 R12, R152, 0x10000, RZ ;  /* 0x00010000980c7824 */ /* 0x021fe200078e00ff */
[----:B------:R-:W-:Y:S01]  /*2240*/  ISETP.GT.AND P0, PT, R0, 0x8, P0 ;  /* 0x000000080000780c */ /* 0x000fe20000704270 */
[----:B------:R-:W-:Y:S02]  /*2250*/  BSSY B1, `(.L_x_40) ;  /* 0x0000007000017945 */ /* 0x000fe40003800000 */
[----:B---3--:R-:W-:-:S04]  /*2260*/  FMUL R13, R12, R155 ;  /* 0x0000009b0c0d7220 */ /* 0x008fc80000400000 */
[----:B------:R-:W-:-:S05]  /*2270*/  FFMA R13, R30, R154, R13 ;  /* 0x0000009a1e0d7223 */ /* 0x000fca000000000d */
[----:B------:R-:W-:-:S05]  /*2280*/  F2FP.BF16.F32.PACK_AB R13, RZ, R13 ;  /* 0x0000000dff0d723e */ /* 0x000fca00000010ff */
[----:B------:R0:W-:Y:S01]  /*2290*/  @P1 STG.E.U16 desc[UR36][R10.64+0x10], R13 ;  /* 0x0000100d0a001986 */ /* 0x0001e2000c101524 */
[----:B------:R-:W-:Y:S05]  /*22a0*/  @!P0 BRA `(.L_x_41) ;  /* 0x0000000000048947 */ /* 0x000fea0003800000 */
[----:B------:R3:W5:Y:S02]  /*22b0*/  LDG.E.LTC128B.U16 R152, desc[UR36][R8.64+0x12] ;  /* 0x0000122408987981 */ /* 0x000764000c1e1520 */
.L_x_41:
[----:B------:R-:W-:Y:S05]  /*22c0*/  BSYNC B1 ;  /* 0x0000000000017941 */ /* 0x000fea0003800000 */
.L_x_40:
        /* <DEDUP_REMOVED lines=10> */
.L_x_43:
[----:B------:R-:W-:Y:S05]  /*2370*/  BSYNC B1 ;  /* 0x0000000000017941 */ /* 0x000fea0003800000 */
.L_x_42:
[----:B0----5:R-:W-:Y:S01]  /*2380*/  IMAD.U32 R12, R152, 0x10000, RZ ;  /* 0x00010000980c7824 */ /* 0x021fe200078e00ff */
        /* <DEDUP_REMOVED lines=9> */
.L_x_45:
[----:B------:R-:W-:Y:S05]  /*2420*/  BSYNC B1 ;  /* 0x0000000000017941 */ /* 0x000fea0003800000 */
.L_x_44:
        /* <DEDUP_REMOVED lines=9> */
.L_x_47:
[----:B------:R-:W-:Y:S05]  /*24c0*/  BSYNC B1 ;  /* 0x0000000000017941 */ /* 0x000fea0003800000 */
.L_x_46:
[----:B0----5:R-:W-:Y:S01]  /*24d0*/  IMAD.U32 R12, R152, 0x10000, RZ ;  /* 0x00010000980c7824 */ /* 0x021fe200078e00ff */
        /* <DEDUP_REMOVED lines=8> */
.L_x_49:
[----:B------:R-:W-:Y:S05]  /*2560*/  BSYNC B1 ;  /* 0x0000000000017941 */ /* 0x000fea0003800000 */
.L_x_48:
        /* <DEDUP_REMOVED lines=10> */
.L_x_51:
[----:B------:R-:W-:Y:S05]  /*2610*/  BSYNC B1 ;  /* 0x0000000000017941 */ /* 0x000fea0003800000 */
.L_x_50:
        /* <DEDUP_REMOVED lines=10> */
.L_x_53:
[----:B------:R-:W-:Y:S05]  /*26c0*/  BSYNC B1 ;  /* 0x0000000000017941 */ /* 0x000fea0003800000 */
.L_x_52:
        /* <DEDUP_REMOVED lines=9> */
.L_x_55:
[----:B------:R-:W-:Y:S05]  /*2760*/  BSYNC B1 ;  /* 0x0000000000017941 */ /* 0x000fea0003800000 */
.L_x_54:
        /* <DEDUP_REMOVED lines=9> */
.L_x_57:
[----:B------:R-:W-:Y:S05]  /*2800*/  BSYNC B1 ;  /* 0x0000000000017941 */ /* 0x000fea0003800000 */
.L_x_56:
        /* <DEDUP_REMOVED lines=10> */
.L_x_59:
[----:B------:R-:W-:Y:S05]  /*28b0*/  BSYNC B1 ;  /* 0x0000000000017941 */ /* 0x000fea0003800000 */
.L_x_58:
        /* <DEDUP_REMOVED lines=10> */
.L_x_61:
[----:B------:R-:W-:Y:S05]  /*2960*/  BSYNC B1 ;  /* 0x0000000000017941 */ /* 0x000fea0003800000 */
.L_x_60:
        /* <DEDUP_REMOVED lines=9> */
.L_x_63:
[----:B------:R-:W-:Y:S05]  /*2a00*/  BSYNC B1 ;  /* 0x0000000000017941 */ /* 0x000fea0003800000 */
.L_x_62:
        /* <DEDUP_REMOVED lines=9> */
.L_x_65:
[----:B------:R-:W-:Y:S05]  /*2aa0*/  BSYNC B1 ;  /* 0x0000000000017941 */ /* 0x000fea0003800000 */
.L_x_64:
        /* <DEDUP_REMOVED lines=10> */
.L_x_67:
[----:B------:R-:W-:Y:S05]  /*2b50*/  BSYNC B1 ;  /* 0x0000000000017941 */ /* 0x000fea0003800000 */
.L_x_66:
        /* <DEDUP_REMOVED lines=10> */
.L_x_69:
[----:B------:R-:W-:Y:S05]  /*2c00*/  BSYNC B1 ;  /* 0x0000000000017941 */ /* 0x000fea0003800000 */
.L_x_68:
        /* <DEDUP_REMOVED lines=9> */
.L_x_71:
[----:B------:R-:W-:Y:S05]  /*2ca0*/  BSYNC B1 ;  /* 0x0000000000017941 */ /* 0x000fea0003800000 */
.L_x_70:
        /* <DEDUP_REMOVED lines=9> */
.L_x_73:
[----:B------:R-:W-:Y:S05]  /*2d40*/  BSYNC B1 ;  /* 0x0000000000017941 */ /* 0x000fea0003800000 */
.L_x_72:
        /* <DEDUP_REMOVED lines=10> */
.L_x_75:
[----:B------:R-:W-:Y:S05]  /*2df0*/  BSYNC B1 ;  /* 0x0000000000017941 */ /* 0x000fea0003800000 */
.L_x_74:
        /* <DEDUP_REMOVED lines=10> */
.L_x_77:
[----:B------:R-:W-:Y:S05]  /*2ea0*/  BSYNC B1 ;  /* 0x0000000000017941 */ /* 0x000fea0003800000 */
.L_x_76:
        /* <DEDUP_REMOVED lines=9> */
.L_x_79:
[----:B------:R-:W-:Y:S05]  /*2f40*/  BSYNC B1 ;  /* 0x0000000000017941 */ /* 0x000fea0003800000 */
.L_x_78:
        /* <DEDUP_REMOVED lines=9> */
.L_x_81:
[----:B------:R-:W-:Y:S05]  /*2fe0*/  BSYNC B1 ;  /* 0x0000000000017941 */ /* 0x000fea0003800000 */
.L_x_80:
        /* <DEDUP_REMOVED lines=10> */
.L_x_83:
[----:B------:R-:W-:Y:S05]  /*3090*/  BSYNC B1 ;  /* 0x0000000000017941 */ /* 0x000fea0003800000 */
.L_x_82:
        /* <DEDUP_REMOVED lines=10> */
.L_x_85:
[----:B------:R-:W-:Y:S05]  /*3140*/  BSYNC B1 ;  /* 0x0000000000017941 */ /* 0x000fea0003800000 */
.L_x_84:
        /* <DEDUP_REMOVED lines=9> */
.L_x_87:
[----:B------:R-:W-:Y:S05]  /*31e0*/  BSYNC B1 ;  /* 0x0000000000017941 */ /* 0x000fea0003800000 */
.L_x_86:
        /* <DEDUP_REMOVED lines=9> */
.L_x_89:
[----:B------:R-:W-:Y:S05]  /*3280*/  BSYNC B1 ;  /* 0x0000000000017941 */ /* 0x000fea0003800000 */
.L_x_88:
        /* <DEDUP_REMOVED lines=10> */
.L_x_91:
[----:B------:R-:W-:Y:S05]  /*3330*/  BSYNC B1 ;  /* 0x0000000000017941 */ /* 0x000fea0003800000 */
.L_x_90:
        /* <DEDUP_REMOVED lines=10> */
.L_x_93:
[----:B------:R-:W-:Y:S05]  /*33e0*/  BSYNC B1 ;  /* 0x0000000000017941 */ /* 0x000fea0003800000 */
.L_x_92:
        /* <DEDUP_REMOVED lines=9> */
.L_x_95:
[----:B------:R-:W-:Y:S05]  /*3480*/  BSYNC B1 ;  /* 0x0000000000017941 */ /* 0x000fea0003800000 */
.L_x_94:
        /* <DEDUP_REMOVED lines=9> */
.L_x_97:
[----:B------:R-:W-:Y:S05]  /*3520*/  BSYNC B1 ;  /* 0x0000000000017941 */ /* 0x000fea0003800000 */
.L_x_96:
        /* <DEDUP_REMOVED lines=10> */
.L_x_99:
[----:B------:R-:W-:Y:S05]  /*35d0*/  BSYNC B1 ;  /* 0x0000000000017941 */ /* 0x000fea0003800000 */
.L_x_98:
        /* <DEDUP_REMOVED lines=10> */
.L_x_101:
[----:B------:R-:W-:Y:S05]  /*3680*/  BSYNC B1 ;  /* 0x0000000000017941 */ /* 0x000fea0003800000 */
.L_x_100:
        /* <DEDUP_REMOVED lines=9> */
.L_x_103:
[----:B------:R-:W-:Y:S05]  /*3720*/  BSYNC B1 ;  /* 0x0000000000017941 */ /* 0x000fea0003800000 */
.L_x_102:
        /* <DEDUP_REMOVED lines=9> */
.L_x_105:
[----:B------:R-:W-:Y:S05]  /*37c0*/  BSYNC B1 ;  /* 0x0000000000017941 */ /* 0x000fea0003800000 */
.L_x_104:
        /* <DEDUP_REMOVED lines=10> */
.L_x_107:
[----:B------:R-:W-:Y:S05]  /*3870*/  BSYNC B1 ;  /* 0x0000000000017941 */ /* 0x000fea0003800000 */
.L_x_106:
        /* <DEDUP_REMOVED lines=10> */
.L_x_109:
[----:B------:R-:W-:Y:S05]  /*3920*/  BSYNC B1 ;  /* 0x0000000000017941 */ /* 0x000fea0003800000 */
.L_x_108:
        /* <DEDUP_REMOVED lines=9> */
.L_x_111:
[----:B------:R-:W-:Y:S05]  /*39c0*/  BSYNC B1 ;  /* 0x0000000000017941 */ /* 0x000fea0003800000 */
.L_x_110:
        /* <DEDUP_REMOVED lines=9> */
.L_x_113:
[----:B------:R-:W-:Y:S05]  /*3a60*/  BSYNC B1 ;  /* 0x0000000000017941 */ /* 0x000fea0003800000 */
.L_x_112:
        /* <DEDUP_REMOVED lines=10> */
.L_x_115:
[----:B------:R-:W-:Y:S05]  /*3b10*/  BSYNC B1 ;  /* 0x0000000000017941 */ /* 0x000fea0003800000 */
.L_x_114:
        /* <DEDUP_REMOVED lines=10> */
.L_x_117:
[----:B------:R-:W-:Y:S05]  /*3bc0*/  BSYNC B1 ;  /* 0x0000000000017941 */ /* 0x000fea0003800000 */
.L_x_116:
        /* <DEDUP_REMOVED lines=9> */
.L_x_119:
[----:B------:R-:W-:Y:S05]  /*3c60*/  BSYNC B1 ;  /* 0x0000000000017941 */ /* 0x000fea0003800000 */
.L_x_118:
        /* <DEDUP_REMOVED lines=9> */
.L_x_121:
[----:B------:R-:W-:Y:S05]  /*3d00*/  BSYNC B1 ;  /* 0x0000000000017941 */ /* 0x000fea0003800000 */
.L_x_120:
        /* <DEDUP_REMOVED lines=10> */
.L_x_123:
[----:B------:R-:W-:Y:S05]  /*3db0*/  BSYNC B1 ;  /* 0x0000000000017941 */ /* 0x000fea0003800000 */
.L_x_122:
        /* <DEDUP_REMOVED lines=10> */
.L_x_125:
[----:B------:R-:W-:Y:S05]  /*3e60*/  BSYNC B1 ;  /* 0x0000000000017941 */ /* 0x000fea0003800000 */
.L_x_124:
        /* <DEDUP_REMOVED lines=9> */
.L_x_127:
[----:B------:R-:W-:Y:S05]  /*3f00*/  BSYNC B1 ;  /* 0x0000000000017941 */ /* 0x000fea0003800000 */
.L_x_126:
        /* <DEDUP_REMOVED lines=9> */
.L_x_129:
[----:B------:R-:W-:Y:S05]  /*3fa0*/  BSYNC B1 ;  /* 0x0000000000017941 */ /* 0x000fea0003800000 */
.L_x_128:
        /* <DEDUP_REMOVED lines=10> */
.L_x_131:
[----:B------:R-:W-:Y:S05]  /*4050*/  BSYNC B1 ;  /* 0x0000000000017941 */ /* 0x000fea0003800000 */
.L_x_130:
        /* <DEDUP_REMOVED lines=10> */
.L_x_133:
[----:B------:R-:W-:Y:S05]  /*4100*/  BSYNC B1 ;  /* 0x0000000000017941 */ /* 0x000fea0003800000 */
.L_x_132:
        /* <DEDUP_REMOVED lines=9> */
.L_x_135:
[----:B------:R-:W-:Y:S05]  /*41a0*/  BSYNC B1 ;  /* 0x0000000000017941 */ /* 0x000fea0003800000 */
.L_x_134:
        /* <DEDUP_REMOVED lines=9> */
.L_x_137:
[----:B------:R-:W-:Y:S05]  /*4240*/  BSYNC B1 ;  /* 0x0000000000017941 */ /* 0x000fea0003800000 */
.L_x_136:
        /* <DEDUP_REMOVED lines=10> */
.L_x_139:
[----:B------:R-:W-:Y:S05]  /*42f0*/  BSYNC B1 ;  /* 0x0000000000017941 */ /* 0x000fea0003800000 */
.L_x_138:
        /* <DEDUP_REMOVED lines=10> */
.L_x_141:
[----:B------:R-:W-:Y:S05]  /*43a0*/  BSYNC B1 ;  /* 0x0000000000017941 */ /* 0x000fea0003800000 */
.L_x_140:
        /* <DEDUP_REMOVED lines=9> */
.L_x_143:
[----:B------:R-:W-:Y:S05]  /*4440*/  BSYNC B1 ;  /* 0x0000000000017941 */ /* 0x000fea0003800000 */
.L_x_142:
        /* <DEDUP_REMOVED lines=9> */
.L_x_145:
[----:B------:R-:W-:Y:S05]  /*44e0*/  BSYNC B1 ;  /* 0x0000000000017941 */ /* 0x000fea0003800000 */
.L_x_144:
        /* <DEDUP_REMOVED lines=10> */
.L_x_147:
[----:B------:R-:W-:Y:S05]  /*4590*/  BSYNC B1 ;  /* 0x0000000000017941 */ /* 0x000fea0003800000 */
.L_x_146:
        /* <DEDUP_REMOVED lines=10> */
.L_x_149:
[----:B------:R-:W-:Y:S05]  /*4640*/  BSYNC B1 ;  /* 0x0000000000017941 */ /* 0x000fea0003800000 */
.L_x_148:
        /* <DEDUP_REMOVED lines=9> */
.L_x_151:
[----:B------:R-:W-:Y:S05]  /*46e0*/  BSYNC B1 ;  /* 0x0000000000017941 */ /* 0x000fea0003800000 */
.L_x_150:
        /* <DEDUP_REMOVED lines=9> */
.L_x_153:
[----:B------:R-:W-:Y:S05]  /*4780*/  BSYNC B1 ;  /* 0x0000000000017941 */ /* 0x000fea0003800000 */
.L_x_152:
        /* <DEDUP_REMOVED lines=10> */
.L_x_155:
[----:B------:R-:W-:Y:S05]  /*4830*/  BSYNC B1 ;  /* 0x0000000000017941 */ /* 0x000fea0003800000 */
.L_x_154:
        /* <DEDUP_REMOVED lines=10> */
.L_x_157:
[----:B------:R-:W-:Y:S05]  /*48e0*/  BSYNC B1 ;  /* 0x0000000000017941 */ /* 0x000fea0003800000 */
.L_x_156:
        /* <DEDUP_REMOVED lines=9> */
.L_x_159:
[----:B------:R-:W-:Y:S05]  /*4980*/  BSYNC B1 ;  /* 0x0000000000017941 */ /* 0x000fea0003800000 */
.L_x_158:
        /* <DEDUP_REMOVED lines=9> */
.L_x_161:
[----:B------:R-:W-:Y:S05]  /*4a20*/  BSYNC B1 ;  /* 0x0000000000017941 */ /* 0x000fea0003800000 */
.L_x_160:
        /* <DEDUP_REMOVED lines=10> */
.L_x_163:
[----:B------:R-:W-:Y:S05]  /*4ad0*/  BSYNC B1 ;  /* 0x0000000000017941 */ /* 0x000fea0003800000 */
.L_x_162:
        /* <DEDUP_REMOVED lines=10> */
.L_x_165:
[----:B------:R-:W-:Y:S05]  /*4b80*/  BSYNC B1 ;  /* 0x0000000000017941 */ /* 0x000fea0003800000 */
.L_x_164:
        /* <DEDUP_REMOVED lines=9> */
.L_x_167:
[----:B------:R-:W-:Y:S05]  /*4c20*/  BSYNC B1 ;  /* 0x0000000000017941 */ /* 0x000fea0003800000 */
.L_x_166:
        /* <DEDUP_REMOVED lines=9> */
.L_x_169:
[----:B------:R-:W-:Y:S05]  /*4cc0*/  BSYNC B1 ;  /* 0x0000000000017941 */ /* 0x000fea0003800000 */
.L_x_168:
        /* <DEDUP_REMOVED lines=10> */
.L_x_171:
[----:B------:R-:W-:Y:S05]  /*4d70*/  BSYNC B1 ;  /* 0x0000000000017941 */ /* 0x000fea0003800000 */
.L_x_170:
        /* <DEDUP_REMOVED lines=10> */
.L_x_173:
[----:B------:R-:W-:Y:S05]  /*4e20*/  BSYNC B1 ;  /* 0x0000000000017941 */ /* 0x000fea0003800000 */
.L_x_172:
        /* <DEDUP_REMOVED lines=9> */
.L_x_175:
[----:B------:R-:W-:Y:S05]  /*4ec0*/  BSYNC B1 ;  /* 0x0000000000017941 */ /* 0x000fea0003800000 */
.L_x_174:
        /* <DEDUP_REMOVED lines=9> */
.L_x_177:
[----:B------:R-:W-:Y:S05]  /*4f60*/  BSYNC B1 ;  /* 0x0000000000017941 */ /* 0x000fea0003800000 */
.L_x_176:
        /* <DEDUP_REMOVED lines=10> */
.L_x_179:
[----:B------:R-:W-:Y:S05]  /*5010*/  BSYNC B1 ;  /* 0x0000000000017941 */ /* 0x000fea0003800000 */
.L_x_178:
        /* <DEDUP_REMOVED lines=10> */
.L_x_181:
[----:B------:R-:W-:Y:S05]  /*50c0*/  BSYNC B1 ;  /* 0x0000000000017941 */ /* 0x000fea0003800000 */
.L_x_180:
        /* <DEDUP_REMOVED lines=9> */
.L_x_183:
[----:B------:R-:W-:Y:S05]  /*5160*/  BSYNC B1 ;  /* 0x0000000000017941 */ /* 0x000fea0003800000 */
.L_x_182:
        /* <DEDUP_REMOVED lines=9> */
.L_x_185:
[----:B------:R-:W-:Y:S05]  /*5200*/  BSYNC B1 ;  /* 0x0000000000017941 */ /* 0x000fea0003800000 */
.L_x_184:
        /* <DEDUP_REMOVED lines=10> */
.L_x_187:
[----:B------:R-:W-:Y:S05]  /*52b0*/  BSYNC B1 ;  /* 0x0000000000017941 */ /* 0x000fea0003800000 */
.L_x_186:
        /* <DEDUP_REMOVED lines=10> */
.L_x_189:
[----:B------:R-:W-:Y:S05]  /*5360*/  BSYNC B1 ;  /* 0x0000000000017941 */ /* 0x000fea0003800000 */
.L_x_188:
        /* <DEDUP_REMOVED lines=9> */
.L_x_191:
[----:B------:R-:W-:Y:S05]  /*5400*/  BSYNC B1 ;  /* 0x0000000000017941 */ /* 0x000fea0003800000 */
.L_x_190:
        /* <DEDUP_REMOVED lines=9> */
.L_x_193:
[----:B------:R-:W-:Y:S05]  /*54a0*/  BSYNC B1 ;  /* 0x0000000000017941 */ /* 0x000fea0003800000 */
.L_x_192:
        /* <DEDUP_REMOVED lines=10> */
.L_x_195:
[----:B------:R-:W-:Y:S05]  /*5550*/  BSYNC B1 ;  /* 0x0000000000017941 */ /* 0x000fea0003800000 */
.L_x_194:
        /* <DEDUP_REMOVED lines=10> */
.L_x_197:
[----:B------:R-:W-:Y:S05]  /*5600*/  BSYNC B1 ;  /* 0x0000000000017941 */ /* 0x000fea0003800000 */
.L_x_196:
        /* <DEDUP_REMOVED lines=9> */
.L_x_199:
[----:B------:R-:W-:Y:S05]  /*56a0*/  BSYNC B1 ;  /* 0x0000000000017941 */ /* 0x000fea0003800000 */
.L_x_198:
        /* <DEDUP_REMOVED lines=9> */
.L_x_201:
[----:B------:R-:W-:Y:S05]  /*5740*/  BSYNC B1 ;  /* 0x0000000000017941 */ /* 0x000fea0003800000 */
.L_x_200:
        /* <DEDUP_REMOVED lines=10> */
.L_x_203:
[----:B------:R-:W-:Y:S05]  /*57f0*/  BSYNC B1 ;  /* 0x0000000000017941 */ /* 0x000fea0003800000 */
.L_x_202:
        /* <DEDUP_REMOVED lines=10> */
.L_x_205:
[----:B------:R-:W-:Y:S05]  /*58a0*/  BSYNC B1 ;  /* 0x0000000000017941 */ /* 0x000fea0003800000 */
.L_x_204:
        /* <DEDUP_REMOVED lines=9> */
.L_x_207:
[----:B------:R-:W-:Y:S05]  /*5940*/  BSYNC B1 ;  /* 0x0000000000017941 */ /* 0x000fea0003800000 */
.L_x_206:
        /* <DEDUP_REMOVED lines=9> */
.L_x_209:
[----:B------:R-:W-:Y:S05]  /*59e0*/  BSYNC B1 ;  /* 0x0000000000017941 */ /* 0x000fea0003800000 */
.L_x_208:
        /* <DEDUP_REMOVED lines=10> */
.L_x_211:
[----:B------:R-:W-:Y:S05]  /*5a90*/  BSYNC B1 ;  /* 0x0000000000017941 */ /* 0x000fea0003800000 */
.L_x_210:
        /* <DEDUP_REMOVED lines=10> */
.L_x_213:
[----:B------:R-:W-:Y:S05]  /*5b40*/  BSYNC B1 ;  /* 0x0000000000017941 */ /* 0x000fea0003800000 */
.L_x_212:
        /* <DEDUP_REMOVED lines=9> */
.L_x_215:
[----:B------:R-:W-:Y:S05]  /*5be0*/  BSYNC B1 ;  /* 0x0000000000017941 */ /* 0x000fea0003800000 */
.L_x_214:
        /* <DEDUP_REMOVED lines=9> */
.L_x_217:
[----:B------:R-:W-:Y:S05]  /*5c80*/  BSYNC B1 ;  /* 0x0000000000017941 */ /* 0x000fea0003800000 */
.L_x_216:
        /* <DEDUP_REMOVED lines=10> */
.L_x_219:
[----:B------:R-:W-:Y:S05]  /*5d30*/  BSYNC B1 ;  /* 0x0000000000017941 */ /* 0x000fea0003800000 */
.L_x_218:
        /* <DEDUP_REMOVED lines=10> */
.L_x_221:
[----:B------:R-:W-:Y:S05]  /*5de0*/  BSYNC B1 ;  /* 0x0000000000017941 */ /* 0x000fea0003800000 */
.L_x_220:
        /* <DEDUP_REMOVED lines=9> */
.L_x_223:
[----:B------:R-:W-:Y:S05]  /*5e80*/  BSYNC B1 ;  /* 0x0000000000017941 */ /* 0x000fea0003800000 */
.L_x_222:
        /* <DEDUP_REMOVED lines=9> */
.L_x_225:
[----:B------:R-:W-:Y:S05]  /*5f20*/  BSYNC B1 ;  /* 0x0000000000017941 */ /* 0x000fea0003800000 */
.L_x_224:
        /* <DEDUP_REMOVED lines=10> */
.L_x_227:
[----:B------:R-:W-:Y:S05]  /*5fd0*/  BSYNC B1 ;  /* 0x0000000000017941 */ /* 0x000fea0003800000 */
.L_x_226:
        /* <DEDUP_REMOVED lines=10> */
.L_x_229:
[----:B------:R-:W-:Y:S05]  /*6080*/  BSYNC B1 ;  /* 0x0000000000017941 */ /* 0x000fea0003800000 */
.L_x_228:
        /* <DEDUP_REMOVED lines=9> */
.L_x_231:
[----:B------:R-:W-:Y:S05]  /*6120*/  BSYNC B1 ;  /* 0x0000000000017941 */ /* 0x000fea0003800000 */
.L_x_230:
        /* <DEDUP_REMOVED lines=9> */
.L_x_233:
[----:B------:R-:W-:Y:S05]  /*61c0*/  BSYNC B1 ;  /* 0x0000000000017941 */ /* 0x000fea0003800000 */
.L_x_232:
        /* <DEDUP_REMOVED lines=10> */
.L_x_235:
[----:B------:R-:W-:Y:S05]  /*6270*/  BSYNC B1 ;  /* 0x0000000000017941 */ /* 0x000fea0003800000 */
.L_x_234:
        /* <DEDUP_REMOVED lines=10> */
.L_x_237:
[----:B------:R-:W-:Y:S05]  /*6320*/  BSYNC B1 ;  /* 0x0000000000017941 */ /* 0x000fea0003800000 */
.L_x_236:
        /* <DEDUP_REMOVED lines=9> */
.L_x_239:
[----:B------:R-:W-:Y:S05]  /*63c0*/  BSYNC B1 ;  /* 0x0000000000017941 */ /* 0x000fea0003800000 */
.L_x_238:
        /* <DEDUP_REMOVED lines=9> */
.L_x_241:
[----:B------:R-:W-:Y:S05]  /*6460*/  BSYNC B1 ;  /* 0x0000000000017941 */ /* 0x000fea0003800000 */
.L_x_240:
        /* <DEDUP_REMOVED lines=10> */
.L_x_243:
[----:B------:R-:W-:Y:S05]  /*6510*/  BSYNC B1 ;  /* 0x0000000000017941 */ /* 0x000fea0003800000 */
.L_x_242:
        /* <DEDUP_REMOVED lines=10> */
.L_x_245:
[----:B------:R-:W-:Y:S05]  /*65c0*/  BSYNC B1 ;  /* 0x0000000000017941 */ /* 0x000fea0003800000 */
.L_x_244:
        /* <DEDUP_REMOVED lines=9> */
.L_x_247:
[----:B------:R-:W-:Y:S05]  /*6660*/  BSYNC B1 ;  /* 0x0000000000017941 */ /* 0x000fea0003800000 */
.L_x_246:
        /* <DEDUP_REMOVED lines=9> */
.L_x_249:
[----:B------:R-:W-:Y:S05]  /*6700*/  BSYNC B1 ;  /* 0x0000000000017941 */ /* 0x000fea0003800000 */
.L_x_248:
        /* <DEDUP_REMOVED lines=10> */
.L_x_251:
[----:B------:R-:W-:Y:S05]  /*67b0*/  BSYNC B1 ;  /* 0x0000000000017941 */ /* 0x000fea0003800000 */
.L_x_250:
        /* <DEDUP_REMOVED lines=10> */
.L_x_253:
[----:B------:R-:W-:Y:S05]  /*6860*/  BSYNC B1 ;  /* 0x0000000000017941 */ /* 0x000fea0003800000 */
.L_x_252:
        /* <DEDUP_REMOVED lines=9> */
.L_x_255:
[----:B------:R-:W-:Y:S05]  /*6900*/  BSYNC B1 ;  /* 0x0000000000017941 */ /* 0x000fea0003800000 */
.L_x_254:
        /* <DEDUP_REMOVED lines=9> */
.L_x_257:
[----:B------:R-:W-:Y:S05]  /*69a0*/  BSYNC B1 ;  /* 0x0000000000017941 */ /* 0x000fea0003800000 */
.L_x_256:
        /* <DEDUP_REMOVED lines=10> */
.L_x_259:
[----:B------:R-:W-:Y:S05]  /*6a50*/  BSYNC B1 ;  /* 0x0000000000017941 */ /* 0x000fea0003800000 */
.L_x_258:
        /* <DEDUP_REMOVED lines=10> */
.L_x_261:
[----:B------:R-:W-:Y:S05]  /*6b00*/  BSYNC B1 ;  /* 0x0000000000017941 */ /* 0x000fea0003800000 */
.L_x_260:
        /* <DEDUP_REMOVED lines=9> */
.L_x_263:
[----:B------:R-:W-:Y:S05]  /*6ba0*/  BSYNC B1 ;  /* 0x0000000000017941 */ /* 0x000fea0003800000 */
.L_x_262:
        /* <DEDUP_REMOVED lines=9> */
.L_x_265:
[----:B------:R-:W-:Y:S05]  /*6c40*/  BSYNC B1 ;  /* 0x0000000000017941 */ /* 0x000fea0003800000 */
.L_x_264:
        /* <DEDUP_REMOVED lines=10> */
.L_x_267:
[----:B------:R-:W-:Y:S05]  /*6cf0*/  BSYNC B1 ;  /* 0x0000000000017941 */ /* 0x000fea0003800000 */
.L_x_266:
        /* <DEDUP_REMOVED lines=10> */
.L_x_269:
[----:B------:R-:W-:Y:S05]  /*6da0*/  BSYNC B1 ;  /* 0x0000000000017941 */ /* 0x000fea0003800000 */
.L_x_268:
        /* <DEDUP_REMOVED lines=9> */
.L_x_271:
[----:B------:R-:W-:Y:S05]  /*6e40*/  BSYNC B1 ;  /* 0x0000000000017941 */ /* 0x000fea0003800000 */
.L_x_270:
        /* <DEDUP_REMOVED lines=9> */
.L_x_273:
[----:B------:R-:W-:Y:S05]  /*6ee0*/  BSYNC B1 ;  /* 0x0000000000017941 */ /* 0x000fea0003800000 */
.L_x_272:
        /* <DEDUP_REMOVED lines=10> */
.L_x_275:
[----:B------:R-:W-:Y:S05]  /*6f90*/  BSYNC B1 ;  /* 0x0000000000017941 */ /* 0x000fea0003800000 */
.L_x_274:
        /* <DEDUP_REMOVED lines=10> */
.L_x_277:
[----:B------:R-:W-:Y:S05]  /*7040*/  BSYNC B1 ;  /* 0x0000000000017941 */ /* 0x000fea0003800000 */
.L_x_276:
[----:B01--45:R-:W-:Y:S01]  /*7050*/  IMAD.U32 R6, R152, 0x10000, RZ ;  /* 0x0001000098067824 */ /* 0x033fe200078e00ff */
        /* <DEDUP_REMOVED lines=8> */
.L_x_279:
[----:B------:R-:W-:Y:S05]  /*70e0*/  BSYNC B1 ;  /* 0x0000000000017941 */ /* 0x000fea0003800000 */
.L_x_278:
[----:B0-2--5:R-:W-:Y:S01]  /*70f0*/  IMAD.U32 R4, R152, 0x10000, RZ ;  /* 0x0001000098047824 */ /* 0x025fe200078e00ff */
[----:B------:R-:W-:Y:S01]  /*7100*/  ISETP.GT.AND P0, PT, R0, 0x8, P0 ;  /* 0x000000080000780c */ /* 0x000fe20000704270 */
[----:B------:R-:W-:Y:S01]  /*7110*/  @P1 IMAD.MOV.U32 R5, RZ, RZ, R11 ;  /* 0x000000ffff051224 */ /* 0x000fe200078e000b */
[----:B------:R-:W-:Y:S01]  /*7120*/  BSSY B1, `(.L_x_280) ;  /* 0x0000008000017945 */ /* 0x000fe20003800000 */
[----:B------:R-:W-:Y:S01]  /*7130*/  FMUL R3, R4, R155 ;  /* 0x0000009b04037220 */ /* 0x000fe20000400000 */
[----:B------:R-:W-:-:S03]  /*7140*/  @P1 IMAD.MOV.U32 R4, RZ, RZ, R10 ;  /* 0x000000ffff041224 */ /* 0x000fc600078e000a */
[----:B------:R-:W-:-:S05]  /*7150*/  FFMA R3, R150, R154, R3 ;  /* 0x0000009a96037223 */ /* 0x000fca0000000003 */
[----:B------:R-:W-:-:S05]  /*7160*/  F2FP.BF16.F32.PACK_AB R3, RZ, R3 ;  /* 0x00000003ff03723e */ /* 0x000fca00000010ff */
[----:B------:R0:W-:Y:S01]  /*7170*/  @P1 STG.E.U16 desc[UR36][R4.64+0x1f0], R3 ;  /* 0x0001f00304001986 */ /* 0x0001e2000c101524 */
[----:B------:R-:W-:Y:S05]  /*7180*/  @!P0 BRA `(.L_x_281) ;  /* 0x0000000000048947 */ /* 0x000fea0003800000 */
[----:B------:R2:W5:Y:S02]  /*7190*/  LDG.E.LTC128B.U16 R152, desc[UR36][R8.64+0x1f2] ;  /* 0x0001f22408987981 */ /* 0x000564000c1e1520 */
.L_x_281:
[----:B------:R-:W-:Y:S05]  /*71a0*/  BSYNC B1 ;  /* 0x0000000000017941 */ /* 0x000fea0003800000 */
.L_x_280:
[----:B------:R-:W-:Y:S05]  /*71b0*/  @!P0 BRA `(.L_x_282) ;  /* 0x0000002400308947 */ /* 0x000fea0003800000 */
[----:B-----5:R-:W-:-:S04]  /*71c0*/  IMAD.U32 R152, R152, 0x10000, RZ ;  /* 0x0001000098987824 */ /* 0x020fc800078e00ff */
[----:B------:R-:W-:-:S04]  /*71d0*/  FMUL R152, R152, R155 ;  /* 0x0000009b98987220 */ /* 0x000fc80000400000 */
[----:B------:R-:W-:-:S05]  /*71e0*/  FFMA R152, R151, R154, R152 ;  /* 0x0000009a97987223 */ /* 0x000fca0000000098 */
[----:B------:R-:W-:-:S05]  /*71f0*/  F2FP.BF16.F32.PACK_AB R152, RZ, R152 ;  /* 0x00000098ff98723e */ /* 0x000fca00000010ff */
[----:B------:R4:W-:Y:S01]  /*7200*/  STG.E.U16 desc[UR36][R10.64+0x1f2], R152 ;  /* 0x0001f2980a007986 */ /* 0x0009e2000c101524 */
[----:B------:R-:W-:Y:S05]  /*7210*/  BRA `(.L_x_282) ;  /* 0x0000002400187947 */ /* 0x000fea0003800000 */
.L_x_29:
[----:B------:R-:W-:Y:S01]  /*7220*/  ISETP.GT.AND P0, PT, R3, 0x1, PT ;  /* 0x000000010300780c */ /* 0x000fe20003f04270 */
[----:B------:R-:W-:Y:S01]  /*7230*/  ULDC.64 UR4, c[0x0][0x5c0] ;  /* 0x0001700000047ab9 */ /* 0x000fe20000000a00 */
[-C--:B------:R-:W-:Y:S01]  /*7240*/  FMUL R24, R24, R154.reuse ;  /* 0x0000009a18187220 */ /* 0x080fe20000400000 */
[-C--:B------:R-:W-:Y:S01]  /*7250*/  FMUL R25, R25, R154.reuse ;  /* 0x0000009a19197220 */ /* 0x080fe20000400000 */
[----:B------:R-:W-:Y:S01]  /*7260*/  ISETP.GT.AND P3, PT, R0, RZ, P0 ;  /* 0x000000ff0000720c */ /* 0x000fe20000764270 */
[-C--:B------:R-:W-:Y:S01]  /*7270*/  FMUL R26, R26, R154.reuse ;  /* 0x0000009a1a1a7220 */ /* 0x080fe20000400000 */
[----:B------:R-:W-:Y:S01]  /*7280*/  LEA R4, P4, R160, UR4, 0x1 ;  /* 0x00000004a0047c11 */ /* 0x000fe2000f8808ff */
[----:B------:R-:W-:Y:S01]  /*7290*/  FMUL R27, R27, R154 ;  /* 0x0000009a1b1b7220 */ /* 0x000fe20000400000 */
[----:B------:R-:W-:Y:S01]  /*72a0*/  F2FP.BF16.F32.PACK_AB R24, RZ, R24 ;  /* 0x00000018ff18723e */ /* 0x000fe200000010ff */
[-C--:B------:R-:W-:Y:S01]  /*72b0*/  FMUL R28, R28, R154.reuse ;  /* 0x0000009a1c1c7220 */ /* 0x080fe20000400000 */
[----:B------:R-:W-:Y:S01]  /*72c0*/  LEA.HI.X R5, R160, UR5, R169, 0x1, P4 ;  /* 0x00000005a0057c11 */ /* 0x000fe2000a0f0ca9 */
[-C--:B------:R-:W-:Y:S01]  /*72d0*/  FMUL R29, R29, R154.reuse ;  /* 0x0000009a1d1d7220 */ /* 0x080fe20000400000 */
[----:B------:R-:W-:Y:S01]  /*72e0*/  F2FP.BF16.F32.PACK_AB R25, RZ, R25 ;  /* 0x00000019ff19723e */ /* 0x000fe200000010ff */
[-C--:B------:R-:W-:Y:S01]  /*72f0*/  FMUL R30, R30, R154.reuse ;  /* 0x0000009a1e1e7220 */ /* 0x080fe20000400000 */
[----:B------:R-:W-:Y:S01]  /*7300*/  SHF.L.U64.HI R11, R10, 0x4, R11 ;  /* 0x000000040a0b7819 */ /* 0x000fe2000001020b */
[----:B------:R-:W-:Y:S01]  /*7310*/  @P1 STG.E.U16 desc[UR36][R4.64], R24 ;  /* 0x0000001804001986 */ /* 0x000fe2000c101524 */
[----:B------:R-:W-:Y:S01]  /*7320*/  ISETP.GT.AND P1, PT, R3, 0x8, PT ;  /* 0x000000080300780c */ /* 0x000fe20003f24270 */
[----:B------:R-:W-:Y:S01]  /*7330*/  FMUL R31, R31, R154 ;  /* 0x0000009a1f1f7220 */ /* 0x000fe20000400000 */
[----:B------:R-:W-:Y:S01]  /*7340*/  ISETP.GT.AND P4, PT, R0, 0x8, P0 ;  /* 0x000000080000780c */ /* 0x000fe20000784270 */
[----:B------:R-:W-:Y:S01]  /*7350*/  @P3 STG.E.U16 desc[UR36][R4.64+0x2], R25 ;  /* 0x0000021904003986 */ /* 0x000fe2000c101524 */
[----:B------:R-:W-:Y:S01]  /*7360*/  LEA R6, P3, R10, R4, 0x4 ;  /* 0x000000040a067211 */ /* 0x000fe200078620ff */
[-C--:B------:R-:W-:Y:S01]  /*7370*/  FMUL R32, R32, R154.reuse ;  /* 0x0000009a20207220 */ /* 0x080fe20000400000 */
[C---:B------:R-:W-:Y:S01]  /*7380*/  ISETP.GT.AND P2, PT, R0.reuse, 0x8, P2 ;  /* 0x000000080000780c */ /* 0x040fe20001744270 */
[-C--:B------:R-:W-:Y:S01]  /*7390*/  FMUL R33, R33, R154.reuse ;  /* 0x0000009a21217220 */ /* 0x080fe20000400000 */
[----:B------:R-:W-:Y:S01]  /*73a0*/  ISETP.GT.AND P0, PT, R3, 0x9, PT ;  /* 0x000000090300780c */ /* 0x000fe20003f04270 */
[----:B------:R-:W-:Y:S01]  /*73b0*/  IMAD.X R7, R11, 0x1, R5, P3 ;  /* 0x000000010b077824 */ /* 0x000fe200018e0605 */
[----:B------:R-:W-:Y:S01]  /*73c0*/  ISETP.GT.AND P5, PT, R0, RZ, P1 ;  /* 0x000000ff0000720c */ /* 0x000fe20000fa4270 */
[-C--:B------:R-:W-:Y:S01]  /*73d0*/  FMUL R34, R34, R154.reuse ;  /* 0x0000009a22227220 */ /* 0x080fe20000400000 */
[----:B------:R-:W-:Y:S01]  /*73e0*/  ISETP.GT.AND P3, PT, R0, RZ, P0 ;  /* 0x000000ff0000720c */ /* 0x000fe20000764270 */
[----:B------:R-:W-:Y:S01]  /*73f0*/  FMUL R35, R35, R154 ;  /* 0x0000009a23237220 */ /* 0x000fe20000400000 */
[----:B------:R-:W-:Y:S01]  /*7400*/  F2FP.BF16.F32.PACK_AB R26, RZ, R26 ;  /* 0x0000001aff1a723e */ /* 0x000fe200000010ff */
[-C--:B------:R-:W-:Y:S01]  /*7410*/  FMUL R36, R36, R154.reuse ;  /* 0x0000009a24247220 */ /* 0x080fe20000400000 */
[----:B------:R-:W-:Y:S01]  /*7420*/  F2FP.BF16.F32.PACK_AB R27, RZ, R27 ;  /* 0x0000001bff1b723e */ /* 0x000fe200000010ff */
[----:B------:R-:W-:Y:S01]  /*7430*/  FMUL R37, R37, R154 ;  /* 0x0000009a25257220 */ /* 0x000fe20000400000 */
[----:B------:R-:W-:Y:S01]  /*7440*/  F2FP.BF16.F32.PACK_AB R28, RZ, R28 ;  /* 0x0000001cff1c723e */ /* 0x000fe200000010ff */
[----:B------:R-:W-:Y:S01]  /*7450*/  @P2 STG.E.U16 desc[UR36][R6.64], R26 ;  /* 0x0000001a06002986 */ /* 0x000fe2000c101524 */
[----:B------:R-:W-:Y:S01]  /*7460*/  F2FP.BF16.F32.PACK_AB R29, RZ, R29 ;  /* 0x0000001dff1d723e */ /* 0x000fe200000010ff */
[-C--:B------:R-:W-:Y:S01]  /*7470*/  FMUL R38, R38, R154.reuse ;  /* 0x0000009a26267220 */ /* 0x080fe20000400000 */
[C---:B------:R-:W-:Y:S01]  /*7480*/  ISETP.GT.AND P2, PT, R0.reuse, 0x8, P1 ;  /* 0x000000080000780c */ /* 0x040fe20000f44270 */
[----:B------:R-:W-:Y:S01]  /*7490*/  @P4 STG.E.U16 desc[UR36][R6.64+0x2], R27 ;  /* 0x0000021b06004986 */ /* 0x000fe2000c101524 */
[----:B------:R-:W-:Y:S01]  /*74a0*/  ISETP.GT.AND P1, PT, R3, 0x10, PT ;  /* 0x000000100300780c */ /* 0x000fe20003f24270 */
[----:B------:R-:W-:Y:S01]  /*74b0*/  FMUL R39, R39, R154 ;  /* 0x0000009a27277220 */ /* 0x000fe20000400000 */
[----:B------:R-:W-:Y:S01]  /*74c0*/  F2FP.BF16.F32.PACK_AB R30, RZ, R30 ;  /* 0x0000001eff1e723e */ /* 0x000fe200000010ff */
[----:B------:R-:W-:Y:S01]  /*74d0*/  @P5 STG.E.U16 desc[UR36][R4.64+0x10], R28 ;  /* 0x0000101c04005986 */ /* 0x000fe2000c101524 */
[----:B------:R-:W-:Y:S01]  /*74e0*/  ISETP.GT.AND P4, PT, R0, RZ, P1 ;  /* 0x000000ff0000720c */ /* 0x000fe20000f84270 */
[-C--:B------:R-:W-:Y:S01]  /*74f0*/  FMUL R40, R40, R154.reuse ;  /* 0x0000009a28287220 */ /* 0x080fe20000400000 */
[----:B------:R-:W-:Y:S01]  /*7500*/  F2FP.BF16.F32.PACK_AB R31, RZ, R31 ;  /* 0x0000001fff1f723e */ /* 0x000fe200000010ff */
[----:B------:R-:W-:Y:S01]  /*7510*/  @P3 STG.E.U16 desc[UR36][R4.64+0x12], R29 ;  /* 0x0000121d04003986 */ /* 0x000fe2000c101524 */
[----:B------:R-:W-:Y:S01]  /*7520*/  ISETP.GT.AND P3, PT, R0, 0x8, P0 ;  /* 0x000000080000780c */ /* 0x000fe20000764270 */
[----:B------:R-:W-:Y:S01]  /*7530*/  FMUL R41, R41, R154 ;  /* 0x0000009a29297220 */ /* 0x000fe20000400000 */
[----:B------:R-:W-:Y:S01]  /*7540*/  ISETP.GT.AND P0, PT, R3, 0x11, PT ;  /* 0x000000110300780c */ /* 0x000fe20003f04270 */
[----:B------:R-:W-:Y:S01]  /*7550*/  @P2 STG.E.U16 desc[UR36][R6.64+0x10], R30 ;  /* 0x0000101e06002986 */ /* 0x000fe2000c101524 */
[----:B------:R-:W-:Y:S01]  /*7560*/  F2FP.BF16.F32.PACK_AB R32, RZ, R32 ;  /* 0x00000020ff20723e */ /* 0x000fe200000010ff */
[-C--:B------:R-:W-:Y:S01]  /*7570*/  FMUL R42, R42, R154.reuse ;  /* 0x0000009a2a2a7220 */ /* 0x080fe20000400000 */
[C---:B------:R-:W-:Y:S01]  /*7580*/  ISETP.GT.AND P5, PT, R0.reuse, RZ, P0 ;  /* 0x000000ff0000720c */ /* 0x040fe200007a4270 */
[-C--:B------:R-:W-:Y:S01]  /*7590*/  FMUL R43, R43, R154.reuse ;  /* 0x0000009a2b2b7220 */ /* 0x080fe20000400000 */
[----:B------:R-:W-:Y:S01]  /*75a0*/  ISETP.GT.AND P2, PT, R0, 0x8, P1 ;  /* 0x000000080000780c */ /* 0x000fe20000f44270 */
[-C--:B------:R-:W-:Y:S01]  /*75b0*/  FMUL R44, R44, R154.reuse ;  /* 0x0000009a2c2c7220 */ /* 0x080fe20000400000 */
[----:B------:R-:W-:Y:S01]  /*75c0*/  ISETP.GT.AND P1, PT, R3, 0x18, PT ;  /* 0x000000180300780c */ /* 0x000fe20003f24270 */
[-C--:B------:R-:W-:Y:S01]  /*75d0*/  FMUL R45, R45, R154.reuse ;  /* 0x0000009a2d2d7220 */ /* 0x080fe20000400000 */
[----:B------:R-:W-:Y:S01]  /*75e0*/  F2FP.BF16.F32.PACK_AB R33, RZ, R33 ;  /* 0x00000021ff21723e */ /* 0x000fe200000010ff */
[----:B------:R-:W-:Y:S01]  /*75f0*/  @P3 STG.E.U16 desc[UR36][R6.64+0x12], R31 ;  /* 0x0000121f06003986 */ /* 0x000fe2000c101524 */
[----:B------:R-:W-:Y:S01]  /*7600*/  ISETP.GT.AND P3, PT, R0, 0x8, P0 ;  /* 0x000000080000780c */ /* 0x000fe20000764270 */
[-C--:B------:R-:W-:Y:S01]  /*7610*/  FMUL R46, R46, R154.reuse ;  /* 0x0000009a2e2e7220 */ /* 0x080fe20000400000 */
[----:B------:R-:W-:Y:S01]  /*7620*/  ISETP.GT.AND P0, PT, R3, 0x19, PT ;  /* 0x000000190300780c */ /* 0x000fe20003f04270 */
[----:B------:R-:W-:Y:S01]  /*7630*/  @P4 STG.E.U16 desc[UR36][R4.64+0x20], R32 ;  /* 0x0000202004004986 */ /* 0x000fe2000c101524 */
[C---:B------:R-:W-:Y:S01]  /*7640*/  ISETP.GT.AND P4, PT, R0.reuse, RZ, P1 ;  /* 0x000000ff0000720c */ /* 0x040fe20000f84270 */
[----:B------:R-:W-:Y:S01]  /*7650*/  FMUL R47, R47, R154 ;  /* 0x0000009a2f2f7220 */ /* 0x000fe20000400000 */
[----:B------:R-:W-:Y:S01]  /*7660*/  F2FP.BF16.F32.PACK_AB R34, RZ, R34 ;  /* 0x00000022ff22723e */ /* 0x000fe200000010ff */
[----:B------:R-:W-:Y:S01]  /*7670*/  @P5 STG.E.U16 desc[UR36][R4.64+0x22], R33 ;  /* 0x0000222104005986 */ /* 0x000fe2000c101524 */
[----:B------:R-:W-:Y:S01]  /*7680*/  ISETP.GT.AND P5, PT, R0, RZ, P0 ;  /* 0x000000ff0000720c */ /* 0x000fe200007a4270 */
[----:B------:R-:W-:Y:S01]  /*7690*/  FMUL R48, R48, R154 ;  /* 0x0000009a30307220 */ /* 0x000fe20000400000 */
[----:B------:R-:W-:Y:S01]  /*76a0*/  F2FP.BF16.F32.PACK_AB R35, RZ, R35 ;  /* 0x00000023ff23723e */ /* 0x000fe200000010ff */
[----:B------:R-:W-:Y:S01]  /*76b0*/  @P2 STG.E.U16 desc[UR36][R6.64+0x20], R34 ;  /* 0x0000202206002986 */ /* 0x000fe2000c101524 */
[----:B------:R-:W-:Y:S01]  /*76c0*/  F2FP.BF16.F32.PACK_AB R36, RZ, R36 ;  /* 0x00000024ff24723e */ /* 0x000fe200000010ff */
[-C--:B------:R-:W-:Y:S01]  /*76d0*/  FMUL R49, R49, R154.reuse ;  /* 0x0000009a31317220 */ /* 0x080fe20000400000 */
[----:B------:R-:W-:Y:S01]  /*76e0*/  ISETP.GT.AND P2, PT, R0, 0x8, P1 ;  /* 0x000000080000780c */ /* 0x000fe20000f44270 */
[----:B------:R-:W-:Y:S01]  /*76f0*/  @P3 STG.E.U16 desc[UR36][R6.64+0x22], R35 ;  /* 0x0000222306003986 */ /* 0x000fe2000c101524 */
[----:B------:R-:W-:Y:S01]  /*7700*/  ISETP.GT.AND P1, PT, R3, 0x20, PT ;  /* 0x000000200300780c */ /* 0x000fe20003f24270 */
[-C--:B------:R-:W-:Y:S01]  /*7710*/  FMUL R50, R50, R154.reuse ;  /* 0x0000009a32327220 */ /* 0x080fe20000400000 */
[----:B------:R-:W-:Y:S01]  /*7720*/  F2FP.BF16.F32.PACK_AB R37, RZ, R37 ;  /* 0x00000025ff25723e */ /* 0x000fe200000010ff */
[----:B------:R-:W-:Y:S01]  /*7730*/  @P4 STG.E.U16 desc[UR36][R4.64+0x30], R36 ;  /* 0x0000302404004986 */ /* 0x000fe2000c101524 */
[C---:B------:R-:W-:Y:S01]  /*7740*/  ISETP.GT.AND P3, PT, R0.reuse, 0x8, P0 ;  /* 0x000000080000780c */ /* 0x040fe20000764270 */
[-C--:B------:R-:W-:Y:S01]  /*7750*/  FMUL R51, R51, R154.reuse ;  /* 0x0000009a33337220 */ /* 0x080fe20000400000 */
[----:B------:R-:W-:Y:S01]  /*7760*/  ISETP.GT.AND P0, PT, R3, 0x21, PT ;  /* 0x000000210300780c */ /* 0x000fe20003f04270 */
[----:B------:R-:W-:Y:S01]  /*7770*/  @P5 STG.E.U16 desc[UR36][R4.64+0x32], R37 ;  /* 0x0000322504005986 */ /* 0x000fe2000c101524 */
[----:B------:R-:W-:Y:S01]  /*7780*/  ISETP.GT.AND P4, PT, R0, RZ, P1 ;  /* 0x000000ff0000720c */ /* 0x000fe20000f84270 */
[----:B------:R-:W-:Y:S01]  /*7790*/  FMUL R52, R52, R154 ;  /* 0x0000009a34347220 */ /* 0x000fe20000400000 */
[----:B------:R-:W-:Y:S01]  /*77a0*/  F2FP.BF16.F32.PACK_AB R38, RZ, R38 ;  /* 0x00000026ff26723e */ /* 0x000fe200000010ff */
[-C--:B------:R-:W-:Y:S01]  /*77b0*/  FMUL R53, R53, R154.reuse ;  /* 0x0000009a35357220 */ /* 0x080fe20000400000 */
        /* <DEDUP_REMOVED lines=325> */
[----:B------:R-:W-:Y:S01]  /*8c10*/  FMUL R151, R151, R154 ;  /* 0x0000009a97977220 */ /* 0x000fe20000400000 */
[----:B------:R-:W-:Y:S01]  /*8c20*/  ISETP.GT.AND P2, PT, R0, 0x8, P1 ;  /* 0x000000080000780c */ /* 0x000fe20000f44270 */
[----:B------:R-:W-:Y:S01]  /*8c30*/  @P3 STG.E.U16 desc[UR36][R6.64+0x132], R103 ;  /* 0x0001326706003986 */ /* 0x000fe2000c101524 */
[----:B------:R-:W-:-:S02]  /*8c40*/  ISETP.GT.AND P1, PT, R3, 0xa8, PT ;  /* 0x000000a80300780c */ /* 0x000fc40003f24270 */
[----:B------:R-:W-:Y:S01]  /*8c50*/  F2FP.BF16.F32.PACK_AB R105, RZ, R105 ;  /* 0x00000069ff69723e */ /* 0x000fe200000010ff */
[----:B------:R-:W-:Y:S01]  /*8c60*/  @P4 STG.E.U16 desc[UR36][R4.64+0x140], R104 ;  /* 0x0001406804004986 */ /* 0x000fe2000c101524 */
[C---:B------:R-:W-:Y:S02]  /*8c70*/  ISETP.GT.AND P3, PT, R0.reuse, 0x8, P0 ;  /* 0x000000080000780c */ /* 0x040fe40000764270 */
[----:B------:R-:W-:Y:S01]  /*8c80*/  ISETP.GT.AND P0, PT, R3, 0xa9, PT ;  /* 0x000000a90300780c */ /* 0x000fe20003f04270 */
[----:B------:R-:W-:Y:S01]  /*8c90*/  @P5 STG.E.U16 desc[UR36][R4.64+0x142], R105 ;  /* 0x0001426904005986 */ /* 0x000fe2000c101524 */
[C---:B------:R-:W-:Y:S02]  /*8ca0*/  ISETP.GT.AND P4, PT, R0.reuse, RZ, P1 ;  /* 0x000000ff0000720c */ /* 0x040fe40000f84270 */
[----:B------:R-:W-:Y:S02]  /*8cb0*/  F2FP.BF16.F32.PACK_AB R106, RZ, R106 ;  /* 0x0000006aff6a723e */ /* 0x000fe400000010ff */
[----:B------:R-:W-:-:S02]  /*8cc0*/  ISETP.GT.AND P5, PT, R0, RZ, P0 ;  /* 0x000000ff0000720c */ /* 0x000fc400007a4270 */
[----:B------:R-:W-:Y:S01]  /*8cd0*/  F2FP.BF16.F32.PACK_AB R107, RZ, R107 ;  /* 0x0000006bff6b723e */ /* 0x000fe200000010ff */
[----:B------:R-:W-:Y:S01]  /*8ce0*/  @P2 STG.E.U16 desc[UR36][R6.64+0x140], R106 ;  /* 0x0001406a06002986 */ /* 0x000fe2000c101524 */
[----:B------:R-:W-:Y:S02]  /*8cf0*/  F2FP.BF16.F32.PACK_AB R108, RZ, R108 ;  /* 0x0000006cff6c723e */ /* 0x000fe400000010ff */
[C---:B------:R-:W-:Y:S01]  /*8d00*/  ISETP.GT.AND P2, PT, R0.reuse, 0x8, P1 ;  /* 0x000000080000780c */ /* 0x040fe20000f44270 */
[----:B------:R-:W-:Y:S01]  /*8d10*/  @P3 STG.E.U16 desc[UR36][R6.64+0x142], R107 ;  /* 0x0001426b06003986 */ /* 0x000fe2000c101524 */
[----:B------:R-:W-:Y:S02]  /*8d20*/  ISETP.GT.AND P1, PT, R3, 0xb0, PT ;  /* 0x000000b00300780c */ /* 0x000fe40003f24270 */
[----:B------:R-:W-:Y:S01]  /*8d30*/  F2FP.BF16.F32.PACK_AB R109, RZ, R109 ;  /* 0x0000006dff6d723e */ /* 0x000fe200000010ff */
[----:B------:R-:W-:Y:S01]  /*8d40*/  @P4 STG.E.U16 desc[UR36][R4.64+0x150], R108 ;  /* 0x0001506c04004986 */ /* 0x000fe2000c101524 */
[----:B------:R-:W-:-:S02]  /*8d50*/  ISETP.GT.AND P3, PT, R0, 0x8, P0 ;  /* 0x000000080000780c */ /* 0x000fc40000764270 */
[----:B------:R-:W-:Y:S01]  /*8d60*/  ISETP.GT.AND P0, PT, R3, 0xb1, PT ;  /* 0x000000b10300780c */ /* 0x000fe20003f04270 */
[----:B------:R-:W-:Y:S01]  /*8d70*/  @P5 STG.E.U16 desc[UR36][R4.64+0x152], R109 ;  /* 0x0001526d04005986 */ /* 0x000fe2000c101524 */
[C---:B------:R-:W-:Y:S02]  /*8d80*/  ISETP.GT.AND P4, PT, R0.reuse, RZ, P1 ;  /* 0x000000ff0000720c */ /* 0x040fe40000f84270 */
[----:B------:R-:W-:Y:S02]  /*8d90*/  F2FP.BF16.F32.PACK_AB R110, RZ, R110 ;  /* 0x0000006eff6e723e */ /* 0x000fe400000010ff */
[----:B------:R-:W-:Y:S02]  /*8da0*/  ISETP.GT.AND P5, PT, R0, RZ, P0 ;  /* 0x000000ff0000720c */ /* 0x000fe400007a4270 */
[----:B------:R-:W-:Y:S01]  /*8db0*/  F2FP.BF16.F32.PACK_AB R111, RZ, R111 ;  /* 0x0000006fff6f723e */ /* 0x000fe200000010ff */
[----:B------:R-:W-:Y:S01]  /*8dc0*/  @P2 STG.E.U16 desc[UR36][R6.64+0x150], R110 ;  /* 0x0001506e06002986 */ /* 0x000fe2000c101524 */
[----:B------:R-:W-:-:S02]  /*8dd0*/  F2FP.BF16.F32.PACK_AB R112, RZ, R112 ;  /* 0x00000070ff70723e */ /* 0x000fc400000010ff */
[C---:B------:R-:W-:Y:S01]  /*8de0*/  ISETP.GT.AND P2, PT, R0.reuse, 0x8, P1 ;  /* 0x000000080000780c */ /* 0x040fe20000f44270 */
[----:B------:R-:W-:Y:S01]  /*8df0*/  @P3 STG.E.U16 desc[UR36][R6.64+0x152], R111 ;  /* 0x0001526f06003986 */ /* 0x000fe2000c101524 */
[C---:B------:R-:W-:Y:S02]  /*8e00*/  ISETP.GT.AND P1, PT, R3.reuse, 0xb8, PT ;  /* 0x000000b80300780c */ /* 0x040fe40003f24270 */
[----:B------:R-:W-:Y:S01]  /*8e10*/  F2FP.BF16.F32.PACK_AB R113, RZ, R113 ;  /* 0x00000071ff71723e */ /* 0x000fe200000010ff */
[----:B------:R-:W-:Y:S01]  /*8e20*/  @P4 STG.E.U16 desc[UR36][R4.64+0x160], R112 ;  /* 0x0001607004004986 */ /* 0x000fe2000c101524 */
[C---:B------:R-:W-:Y:S02]  /*8e30*/  ISETP.GT.AND P3, PT, R0.reuse, 0x8, P0 ;  /* 0x000000080000780c */ /* 0x040fe40000764270 */
[----:B------:R-:W-:Y:S01]  /*8e40*/  ISETP.GT.AND P0, PT, R3, 0xb9, PT ;  /* 0x000000b90300780c */ /* 0x000fe20003f04270 */
[----:B------:R-:W-:Y:S01]  /*8e50*/  @P5 STG.E.U16 desc[UR36][R4.64+0x162], R113 ;  /* 0x0001627104005986 */ /* 0x000fe2000c101524 */
[----:B------:R-:W-:-:S02]  /*8e60*/  ISETP.GT.AND P4, PT, R0, RZ, P1 ;  /* 0x000000ff0000720c */ /* 0x000fc40000f84270 */
[----:B------:R-:W-:Y:S02]  /*8e70*/  F2FP.BF16.F32.PACK_AB R114, RZ, R114 ;  /* 0x00000072ff72723e */ /* 0x000fe400000010ff */
[C---:B------:R-:W-:Y:S02]  /*8e80*/  ISETP.GT.AND P5, PT, R0.reuse, RZ, P0 ;  /* 0x000000ff0000720c */ /* 0x040fe400007a4270 */
[----:B------:R-:W-:Y:S01]  /*8e90*/  F2FP.BF16.F32.PACK_AB R115, RZ, R115 ;  /* 0x00000073ff73723e */ /* 0x000fe200000010ff */
[----:B------:R-:W-:Y:S01]  /*8ea0*/  @P2 STG.E.U16 desc[UR36][R6.64+0x160], R114 ;  /* 0x0001607206002986 */ /* 0x000fe2000c101524 */
[----:B------:R-:W-:Y:S02]  /*8eb0*/  F2FP.BF16.F32.PACK_AB R116, RZ, R116 ;  /* 0x00000074ff74723e */ /* 0x000fe400000010ff */
        /* <DEDUP_REMOVED lines=65> */
[----:B------:R-:W-:Y:S02]  /*92d0*/  ISETP.GT.AND P5, PT, R0, RZ, P0 ;  /* 0x000000ff0000720c */ /* 0x000fe400007a4270 */
[----:B------:R-:W-:Y:S02]  /*92e0*/  F2FP.BF16.F32.PACK_AB R134, RZ, R134 ;  /* 0x00000086ff86723e */ /* 0x000fe400000010ff */
[----:B------:R-:W-:Y:S02]  /*92f0*/  F2FP.BF16.F32.PACK_AB R135, RZ, R135 ;  /* 0x00000087ff87723e */ /* 0x000fe400000010ff */
[----:B------:R-:W-:Y:S01]  /*9300*/  F2FP.BF16.F32.PACK_AB R136, RZ, R136 ;  /* 0x00000088ff88723e */ /* 0x000fe200000010ff */
[----:B------:R-:W-:Y:S01]  /*9310*/  @P2 STG.E.U16 desc[UR36][R6.64+0x1b0], R134 ;  /* 0x0001b08606002986 */ /* 0x000fe2000c101524 */
[----:B------:R-:W-:-:S02]  /*9320*/  F2FP.BF16.F32.PACK_AB R137, RZ, R137 ;  /* 0x00000089ff89723e */ /* 0x000fc400000010ff */
[C---:B------:R-:W-:Y:S01]  /*9330*/  ISETP.GT.AND P1, PT, R0.reuse, 0x8, P1 ;  /* 0x000000080000780c */ /* 0x040fe20000f24270 */
[----:B------:R-:W-:Y:S01]  /*9340*/  @P3 STG.E.U16 desc[UR36][R6.64+0x1b2], R135 ;  /* 0x0001b28706003986 */ /* 0x000fe2000c101524 */
[C---:B------:R-:W-:Y:S02]  /*9350*/  ISETP.GT.AND P2, PT, R0.reuse, 0x8, P0 ;  /* 0x000000080000780c */ /* 0x040fe40000744270 */
[C---:B------:R-:W-:Y:S01]  /*9360*/  ISETP.GT.AND P0, PT, R3.reuse, 0xe9, PT ;  /* 0x000000e90300780c */ /* 0x040fe20003f04270 */
[----:B------:R-:W-:Y:S01]  /*9370*/  @P4 STG.E.U16 desc[UR36][R4.64+0x1c0], R136 ;  /* 0x0001c08804004986 */ /* 0x000fe2000c101524 */
[----:B------:R-:W-:Y:S02]  /*9380*/  ISETP.GT.AND P4, PT, R3, 0xe8, PT ;  /* 0x000000e80300780c */ /* 0x000fe40003f84270 */
[----:B------:R-:W-:Y:S01]  /*9390*/  F2FP.BF16.F32.PACK_AB R138, RZ, R138 ;  /* 0x0000008aff8a723e */ /* 0x000fe200000010ff */
[----:B------:R-:W-:Y:S01]  /*93a0*/  @P5 STG.E.U16 desc[UR36][R4.64+0x1c2], R137 ;  /* 0x0001c28904005986 */ /* 0x000fe2000c101524 */
[----:B------:R-:W-:-:S02]  /*93b0*/  ISETP.GT.AND P5, PT, R0, RZ, P4 ;  /* 0x000000ff0000720c */ /* 0x000fc400027a4270 */
[----:B------:R-:W-:Y:S01]  /*93c0*/  F2FP.BF16.F32.PACK_AB R139, RZ, R139 ;  /* 0x0000008bff8b723e */ /* 0x000fe200000010ff */
[----:B------:R-:W-:Y:S01]  /*93d0*/  @P1 STG.E.U16 desc[UR36][R6.64+0x1c0], R138 ;  /* 0x0001c08a06001986 */ /* 0x000fe2000c101524 */
[----:B------:R-:W-:Y:S02]  /*93e0*/  F2FP.BF16.F32.PACK_AB R140, RZ, R140 ;  /* 0x0000008cff8c723e */ /* 0x000fe400000010ff */
[C---:B------:R-:W-:Y:S01]  /*93f0*/  ISETP.GT.AND P3, PT, R0.reuse, RZ, P0 ;  /* 0x000000ff0000720c */ /* 0x040fe20000764270 */
[----:B------:R-:W-:Y:S01]  /*9400*/  @P2 STG.E.U16 desc[UR36][R6.64+0x1c2], R139 ;  /* 0x0001c28b06002986 */ /* 0x000fe2000c101524 */
[C---:B------:R-:W-:Y:S02]  /*9410*/  ISETP.GT.AND P4, PT, R0.reuse, 0x8, P4 ;  /* 0x000000080000780c */ /* 0x040fe40002784270 */
[----:B------:R-:W-:Y:S02]  /*9420*/  F2FP.BF16.F32.PACK_AB R141, RZ, R141 ;  /* 0x0000008dff8d723e */ /* 0x000fe400000010ff */
[----:B------:R-:W-:Y:S01]  /*9430*/  F2FP.BF16.F32.PACK_AB R142, RZ, R142 ;  /* 0x0000008eff8e723e */ /* 0x000fe200000010ff */
[----:B------:R-:W-:Y:S01]  /*9440*/  @P5 STG.E.U16 desc[UR36][R4.64+0x1d0], R140 ;  /* 0x0001d08c04005986 */ /* 0x000fe2000c101524 */
[----:B------:R-:W-:-:S02]  /*9450*/  ISETP.GT.AND P5, PT, R0, 0x8, P0 ;  /* 0x000000080000780c */ /* 0x000fc400007a4270 */
[----:B------:R-:W-:Y:S02]  /*9460*/  F2FP.BF16.F32.PACK_AB R143, RZ, R143 ;  /* 0x0000008fff8f723e */ /* 0x000fe400000010ff */
[C---:B------:R-:W-:Y:S01]  /*9470*/  ISETP.GT.AND P0, PT, R3.reuse, 0xf1, PT ;  /* 0x000000f10300780c */ /* 0x040fe20003f04270 */
[----:B------:R-:W-:Y:S01]  /*9480*/  @P3 STG.E.U16 desc[UR36][R4.64+0x1d2], R141 ;  /* 0x0001d28d04003986 */ /* 0x000fe2000c101524 */
[----:B------:R-:W-:Y:S02]  /*9490*/  ISETP.GT.AND P3, PT, R3, 0xf0, PT ;  /* 0x000000f00300780c */ /* 0x000fe40003f64270 */
[----:B------:R-:W-:Y:S01]  /*94a0*/  F2FP.BF16.F32.PACK_AB R144, RZ, R144 ;  /* 0x00000090ff90723e */ /* 0x000fe200000010ff */
[----:B------:R-:W-:Y:S01]  /*94b0*/  @P4 STG.E.U16 desc[UR36][R6.64+0x1d0], R142 ;  /* 0x0001d08e06004986 */ /* 0x000fe2000c101524 */
[C---:B------:R-:W-:Y:S02]  /*94c0*/  ISETP.GT.AND P4, PT, R0.reuse, RZ, P3 ;  /* 0x000000ff0000720c */ /* 0x040fe40001f84270 */
[----:B------:R-:W-:Y:S01]  /*94d0*/  F2FP.BF16.F32.PACK_AB R145, RZ, R145 ;  /* 0x00000091ff91723e */ /* 0x000fe200000010ff */
[----:B------:R-:W-:Y:S01]  /*94e0*/  @P5 STG.E.U16 desc[UR36][R6.64+0x1d2], R143 ;  /* 0x0001d28f06005986 */ /* 0x000fe2000c101524 */
[----:B------:R-:W-:-:S02]  /*94f0*/  ISETP.GT.AND P5, PT, R0, RZ, P0 ;  /* 0x000000ff0000720c */ /* 0x000fc400007a4270 */
[C---:B------:R-:W-:Y:S02]  /*9500*/  ISETP.GT.AND P2, PT, R3.reuse, 0xf8, PT ;  /* 0x000000f80300780c */ /* 0x040fe40003f44270 */
[----:B------:R-:W-:Y:S02]  /*9510*/  ISETP.GT.AND P1, PT, R3, 0xf9, PT ;  /* 0x000000f90300780c */ /* 0x000fe40003f24270 */
[C---:B------:R-:W-:Y:S02]  /*9520*/  ISETP.GT.AND P3, PT, R0.reuse, 0x8, P3 ;  /* 0x000000080000780c */ /* 0x040fe40001f64270 */
[C---:B------:R-:W-:Y:S01]  /*9530*/  ISETP.GT.AND P0, PT, R0.reuse, 0x8, P0 ;  /* 0x000000080000780c */ /* 0x040fe20000704270 */
[----:B------:R-:W-:Y:S01]  /*9540*/  @P4 STG.E.U16 desc[UR36][R4.64+0x1e0], R144 ;  /* 0x0001e09004004986 */ /* 0x000fe2000c101524 */
[C---:B------:R-:W-:Y:S02]  /*9550*/  ISETP.GT.AND P4, PT, R0.reuse, RZ, P1 ;  /* 0x000000ff0000720c */ /* 0x040fe40000f84270 */
[----:B------:R-:W-:Y:S01]  /*9560*/  F2FP.BF16.F32.PACK_AB R146, RZ, R146 ;  /* 0x00000092ff92723e */ /* 0x000fe200000010ff */
[----:B------:R-:W-:Y:S01]  /*9570*/  @P5 STG.E.U16 desc[UR36][R4.64+0x1e2], R145 ;  /* 0x0001e29104005986 */ /* 0x000fe2000c101524 */
[----:B------:R-:W-:-:S02]  /*9580*/  ISETP.GT.AND P5, PT, R0, RZ, P2 ;  /* 0x000000ff0000720c */ /* 0x000fc400017a4270 */
[C---:B------:R-:W-:Y:S02]  /*9590*/  ISETP.GT.AND P2, PT, R0.reuse, 0x8, P2 ;  /* 0x000000080000780c */ /* 0x040fe40001744270 */
[----:B------:R-:W-:Y:S01]  /*95a0*/  F2FP.BF16.F32.PACK_AB R147, RZ, R147 ;  /* 0x00000093ff93723e */ /* 0x000fe200000010ff */
[----:B------:R-:W-:Y:S01]  /*95b0*/  @P3 STG.E.U16 desc[UR36][R6.64+0x1e0], R146 ;  /* 0x0001e09206003986 */ /* 0x000fe2000c101524 */
[----:B------:R-:W-:Y:S02]  /*95c0*/  ISETP.GT.AND P1, PT, R0, 0x8, P1 ;  /* 0x000000080000780c */ /* 0x000fe40000f24270 */
[----:B------:R-:W-:Y:S01]  /*95d0*/  F2FP.BF16.F32.PACK_AB R148, RZ, R148 ;  /* 0x00000094ff94723e */ /* 0x000fe200000010ff */
[----:B------:R-:W-:Y:S01]  /*95e0*/  @P0 STG.E.U16 desc[UR36][R6.64+0x1e2], R147 ;  /* 0x0001e29306000986 */ /* 0x000fe2000c101524 */
[----:B------:R-:W-:Y:S02]  /*95f0*/  F2FP.BF16.F32.PACK_AB R149, RZ, R149 ;  /* 0x00000095ff95723e */ /* 0x000fe400000010ff */
[----:B------:R-:W-:Y:S01]  /*9600*/  F2FP.BF16.F32.PACK_AB R150, RZ, R150 ;  /* 0x00000096ff96723e */ /* 0x000fe200000010ff */
[----:B------:R-:W-:Y:S01]  /*9610*/  @P5 STG.E.U16 desc[UR36][R4.64+0x1f0], R148 ;  /* 0x0001f09404005986 */ /* 0x000fe2000c101524 */
[----:B------:R-:W-:-:S03]  /*9620*/  F2FP.BF16.F32.PACK_AB R151, RZ, R151 ;  /* 0x00000097ff97723e */ /* 0x000fc600000010ff */
[----:B------:R0:W-:Y:S02]  /*9630*/  @P4 STG.E.U16 desc[UR36][R4.64+0x1f2], R149 ;  /* 0x0001f29504004986 */ /* 0x0001e4000c101524 */
[----:B0-----:R-:W-:Y:S02]  /*9640*/  @P2 IMAD.MOV.U32 R4, RZ, RZ, R6 ;  /* 0x000000ffff042224 */ /* 0x001fe400078e0006 */
[----:B------:R-:W-:-:S05]  /*9650*/  @P2 IMAD.MOV.U32 R5, RZ, RZ, R7 ;  /* 0x000000ffff052224 */ /* 0x000fca00078e0007 */
[----:B------:R0:W-:Y:S04]  /*9660*/  @P2 STG.E.U16 desc[UR36][R4.64+0x1f0], R150 ;  /* 0x0001f09604002986 */ /* 0x0001e8000c101524 */
[----:B------:R0:W-:Y:S02]  /*9670*/  @P1 STG.E.U16 desc[UR36][R6.64+0x1f2], R151 ;  /* 0x0001f29706001986 */ /* 0x0001e4000c101524 */
.L_x_282:
[----:B------:R-:W-:Y:S05]  /*9680*/  BSYNC B0 ;  /* 0x0000000000007941 */ /* 0x000fea0003800000 */
.L_x_28:
[----:B------:R-:W-:Y:S01]  /*9690*/  ULDC UR4, c[0x0][0xc] ;  /* 0x0000030000047ab9 */ /* 0x000fe20000000800 */
[----:B------:R-:W-:Y:S01]  /*96a0*/  ULDC UR5, c[0x0][0x10] ;  /* 0x0000040000057ab9 */ /* 0x000fe20000000800 */
[----:B0-----:R-:W0:Y:S01]  /*96b0*/  LDC R3, c[0x0][0x14] ;  /* 0x00000500ff037b82 */ /* 0x001e220000000800 */
[----:B------:R-:W-:Y:S01]  /*96c0*/  UIMAD.WIDE.U32 UR4, UR4, UR5, URZ ;  /* 0x00000005040472a5 */ /* 0x000fe2000f8e003f */
[----:B------:R-:W-:Y:S01]  /*96d0*/  PRMT R0, RZ, 0x7610, R0 ;  /* 0x00007610ff007816 */ /* 0x000fe20000000000 */
[----:B----45:R-:W-:Y:S02]  /*96e0*/  IMAD.MOV.U32 R152, RZ, RZ, -0x1 ;  /* 0xffffffffff987424 */ /* 0x030fe400078e00ff */
[----:B------:R-:W-:Y:S02]  /*96f0*/  IMAD.MOV.U32 R23, RZ, RZ, -0x1 ;  /* 0xffffffffff177424 */ /* 0x000fe400078e00ff */
[----:B0-----:R-:W-:-:S04]  /*9700*/  IMAD.WIDE.U32 R16, R3, UR4, R16 ;  /* 0x0000000403107c25 */ /* 0x001fc8000f8e0010 */
[----:B------:R-:W-:Y:S01]  /*9710*/  IMAD R3, R3, UR5, RZ ;  /* 0x0000000503037c24 */ /* 0x000fe2000f8e02ff */
[----:B------:R-:W-:Y:S02]  /*9720*/  ULDC.64 UR4, c[0x0][0x650] ;  /* 0x0001940000047ab9 */ /* 0x000fe40000000a00 */
[----:B------:R-:W-:Y:S01]  /*9730*/  ISETP.GE.U32.AND P0, PT, R16, UR4, PT ;  /* 0x0000000410007c0c */ /* 0x000fe2000bf06070 */
[----:B------:R-:W-:-:S05]  /*9740*/  IMAD.IADD R17, R17, 0x1, R3 ;  /* 0x0000000111117824 */ /* 0x000fca00078e0203 */
[----:B------:R-:W-:-:S13]  /*9750*/  ISETP.GE.U32.AND.EX P0, PT, R17, UR5, PT, P0 ;  /* 0x0000000511007c0c */ /* 0x000fda000bf06100 */
[----:B------:R-:W-:Y:S05]  /*9760*/  @P0 BRA `(.L_x_283) ;  /* 0x0000000400640947 */ /* 0x000fea0003800000 */
[----:B------:R-:W0:Y:S01]  /*9770*/  S2R R12, SR_CTAID.X ;  /* 0x00000000000c7919 */ /* 0x000e220000002500 */
[----:B------:R-:W4:Y:S01]  /*9780*/  LDC.64 R10, c[0x0][0x628] ;  /* 0x00018a00ff0a7b82 */ /* 0x000f220000000a00 */
[----:B------:R-:W-:Y:S01]  /*9790*/  ULDC UR4, c[0x0][0x150] ;  /* 0x0000540000047ab9 */ /* 0x000fe20000000800 */
[----:B-123--:R-:W-:Y:S01]  /*97a0*/  IMAD.MOV.U32 R8, RZ, RZ, R16 ;  /* 0x000000ffff087224 */ /* 0x00efe200078e0010 */
[----:B------:R-:W1:Y:S01]  /*97b0*/  S2R R24, SR_CTAID.Y ;  /* 0x0000000000187919 */ /* 0x000e620000002600 */
[----:B------:R-:W-:-:S04]  /*97c0*/  IMAD.MOV.U32 R9, RZ, RZ, R17 ;  /* 0x000000ffff097224 */ /* 0x000fc800078e0011 */
[----:B------:R-:W2:Y:S08]  /*97d0*/  LDC R21, c[0x0][0x144] ;  /* 0x00005100ff157b82 */ /* 0x000eb00000000800 */
[----:B------:R-:W3:Y:S08]  /*97e0*/  LDC R0, c[0x0][0x630] ;  /* 0x00018c00ff007b82 */ /* 0x000ef00000000800 */
[----:B------:R-:W1:Y:S01]  /*97f0*/  LDC.64 R14, c[0x0][0x620] ;  /* 0x00018800ff0e7b82 */ /* 0x000e620000000a00 */
[----:B----4-:R-:W-:-:S04]  /*9800*/  ISETP.NE.U32.AND P0, PT, R10, RZ, PT ;  /* 0x000000ff0a00720c */ /* 0x010fc80003f05070 */
[----:B------:R-:W-:Y:S02]  /*9810*/  ISETP.NE.AND.EX P0, PT, R11, RZ, PT, P0 ;  /* 0x000000ff0b00720c */ /* 0x000fe40003f05300 */
[----:B0-----:R-:W-:-:S05]  /*9820*/  I2FP.F32.U32 R3, R12 ;  /* 0x0000000c00037245 */ /* 0x001fca0000201000 */
[----:B------:R-:W-:-:S04]  /*9830*/  FMUL R3, R3, UR4 ;  /* 0x0000000403037c20 */ /* 0x000fc80008400000 */
[----:B------:R0:W4:Y:S02]  /*9840*/  F2I.U32.TRUNC.NTZ R20, R3 ;  /* 0x0000000300147305 */ /* 0x000124000020f000 */
[----:B--23--:R-:W-:Y:S05]  /*9850*/  @!P0 BRA `(.L_x_284) ;  /* 0x0000000000288947 */ /* 0x00cfea0003800000 */
[----:B0-----:R-:W0:Y:S02]  /*9860*/  LDC R3, c[0x0][0x634] ;  /* 0x00018d00ff037b82 */ /* 0x001e240000000800 */
        /* <DEDUP_REMOVED lines=9> */
.L_x_284:
[----:B------:R-:W2:Y:S01]  /*9900*/  LDC.64 R30, c[0x0][0x640] ;  /* 0x00019000ff1e7b82 */ /* 0x000ea20000000a00 */
[-CC-:B------:R-:W-:Y:S01]  /*9910*/  SHF.R.U64 R23, R8, R0.reuse, R9.reuse ;  /* 0x0000000008177219 */ /* 0x180fe20000001209 */
[----:B----4-:R-:W-:Y:S01]  /*9920*/  IMAD.MOV R20, RZ, RZ, -R20 ;  /* 0x000000ffff147224 */ /* 0x010fe200078e0a14 */
[----:B------:R-:W-:Y:S01]  /*9930*/  SHF.R.U32.HI R0, RZ, R0, R9 ;  /* 0x00000000ff007219 */ /* 0x000fe20000011609 */
[----:B------:R-:W-:Y:S01]  /*9940*/  ULDC UR4, c[0x0][0x154] ;  /* 0x0000550000047ab9 */ /* 0x000fe20000000800 */
[----:B0-----:R-:W-:Y:S01]  /*9950*/  IADD3 R3, P0, RZ, -R23, RZ ;  /* 0x80000017ff037210 */ /* 0x001fe20007f1e0ff */
[----:B------:R-:W-:Y:S02]  /*9960*/  IMAD R26, R21, R20, R12 ;  /* 0x00000014151a7224 */ /* 0x000fe400078e020c */
[----:B------:R-:W0:Y:S01]  /*9970*/  LDC R6, c[0x0][0x618] ;  /* 0x00018600ff067b82 */ /* 0x000e220000000800 */
[----:B------:R-:W-:Y:S02]  /*9980*/  IMAD.MOV.U32 R7, RZ, RZ, 0x1 ;  /* 0x00000001ff077424 */ /* 0x000fe400078e00ff */
[----:B------:R-:W-:-:S04]  /*9990*/  IMAD.X R5, RZ, RZ, ~R0, P0 ;  /* 0x000000ffff057224 */ /* 0x000fc800000e0e00 */
[-C--:B-1----:R-:W-:Y:S01]  /*99a0*/  IMAD R0, R5, R14.reuse, RZ ;  /* 0x0000000e05007224 */ /* 0x082fe200078e02ff */
[----:B------:R-:W1:Y:S01]  /*99b0*/  LDC R8, c[0x0][0x608] ;  /* 0x00018200ff087b82 */ /* 0x000e620000000800 */
[----:B------:R-:W-:-:S04]  /*99c0*/  IMAD.WIDE.U32 R4, R3, R14, R16 ;  /* 0x0000000e03047225 */ /* 0x000fc800078e0010 */
[----:B------:R-:W-:Y:S01]  /*99d0*/  IMAD R3, R3, R15, R0 ;  /* 0x0000000f03037224 */ /* 0x000fe200078e0200 */
[----:B------:R-:W-:Y:S02]  /*99e0*/  I2FP.F32.U32 R0, R24 ;  /* 0x0000001800007245 */ /* 0x000fe40000201000 */
[----:B------:R-:W3:Y:S01]  /*99f0*/  LDC R28, c[0x0][0x658] ;  /* 0x00019600ff1c7b82 */ /* 0x000ee20000000800 */
[----:B------:R-:W-:Y:S01]  /*9a00*/  IMAD.IADD R3, R5, 0x1, R3 ;  /* 0x0000000105037824 */ /* 0x000fe200078e0203 */
[----:B--2---:R-:W-:Y:S01]  /*9a10*/  ISETP.NE.U32.AND P0, PT, R30, RZ, PT ;  /* 0x000000ff1e00720c */ /* 0x004fe20003f05070 */
[----:B------:R-:W-:Y:S01]  /*9a20*/  FMUL R0, R0, UR4 ;  /* 0x0000000400007c20 */ /* 0x000fe20008400000 */
[----:B------:R-:W-:Y:S02]  /*9a30*/  IMAD.MOV.U32 R5, RZ, RZ, -0x1 ;  /* 0xffffffffff057424 */ /* 0x000fe400078e00ff */
[----:B------:R-:W-:Y:S01]  /*9a40*/  ISETP.NE.AND.EX P0, PT, R31, RZ, PT, P0 ;  /* 0x000000ff1f00720c */ /* 0x000fe20003f05300 */
[----:B------:R2:W4:Y:S01]  /*9a50*/  F2I.U32.TRUNC.NTZ R13, R0 ;  /* 0x00000000000d7305 */ /* 0x000522000020f000 */
[----:B------:R-:W2:Y:S01]  /*9a60*/  LDC R15, c[0x0][0x148] ;  /* 0x00005200ff0f7b82 */ /* 0x000ea20000000800 */
[----:B0-----:R-:W-:-:S02]  /*9a70*/  SHF.R.U64 R12, R4, R6, R3 ;  /* 0x00000006040c7219 */ /* 0x001fc40000001203 */
[----:B------:R-:W-:-:S05]  /*9a80*/  SHF.R.U32.HI R3, RZ, R6, R3 ;  /* 0x00000006ff037219 */ /* 0x000fca0000011603 */
[----:B------:R-:W0:Y:S01]  /*9a90*/  LDC R20, c[0x0][0x600] ;  /* 0x00018000ff147b82 */ /* 0x000e220000000800 */
[-CC-:B-1----:R-:W-:Y:S02]  /*9aa0*/  SHF.R.U64 R10, R12, R8.reuse, R3.reuse ;  /* 0x000000080c0a7219 */ /* 0x182fe40000001203 */
[----:B------:R-:W-:-:S05]  /*9ab0*/  SHF.R.U32.HI R3, RZ, R8, R3 ;  /* 0x00000008ff037219 */ /* 0x000fca0000011603 */
[----:B------:R-:W1:Y:S01]  /*9ac0*/  LDC R21, c[0x0][0x648] ;  /* 0x00019200ff157b82 */ /* 0x000e620000000800 */
[-C--:B---3--:R-:W-:Y:S02]  /*9ad0*/  SHF.L.U32 R4, R5, R28.reuse, RZ ;  /* 0x0000001c05047219 */ /* 0x088fe400000006ff */
[-CC-:B------:R-:W-:Y:S02]  /*9ae0*/  SHF.R.U64 R14, R10, R28.reuse, R3.reuse ;  /* 0x0000001c0a0e7219 */ /* 0x180fe40000001203 */
[----:B------:R-:W-:Y:S02]  /*9af0*/  SHF.R.U32.HI R5, RZ, R28, R3 ;  /* 0x0000001cff057219 */ /* 0x000fe40000011603 */
[----:B------:R-:W-:Y:S01]  /*9b00*/  LOP3.LUT R153, RZ, R4, RZ, 0x33, !PT ;  /* 0x00000004ff997212 */ /* 0x000fe200078e33ff */
[----:B------:R-:W3:Y:S01]  /*9b10*/  LDC R25, c[0x0][0x638] ;  /* 0x00018e00ff197b82 */ /* 0x000ee20000000800 */
[----:B------:R-:W-:Y:S01]  /*9b20*/  SHF.L.U32 R28, R7, R28, RZ ;  /* 0x0000001c071c7219 */ /* 0x000fe200000006ff */
[----:B------:R-:W-:-:S06]  /*9b30*/  IMAD.MOV.U32 R4, RZ, RZ, R14 ;  /* 0x000000ffff047224 */ /* 0x000fcc00078e000e */
[----:B------:R-:W0:Y:S01]  /*9b40*/  LDC R27, c[0x0][0x610] ;  /* 0x00018400ff1b7b82 */ /* 0x000e220000000800 */
[----:B----4-:R-:W-:Y:S05]  /*9b50*/  @!P0 BRA `(.L_x_285) ;  /* 0x0000000000288947 */ /* 0x010fea0003800000 */
[----:B------:R-:W4:Y:S02]  /*9b60*/  LDC R3, c[0x0][0x64c] ;  /* 0x00019300ff037b82 */ /* 0x000f240000000800 */
[----:B----4-:R-:W-:-:S05]  /*9b70*/  IADD3 R3, P0, R14, R3, RZ ;  /* 0x000000030e037210 */ /* 0x010fca0007f1e0ff */
        /* <DEDUP_REMOVED lines=8> */
.L_x_285:
[----:B------:R-:W-:Y:S01]  /*9c00*/  ISETP.NE.AND P0, PT, R2, 0x1, PT ;  /* 0x000000010200780c */ /* 0x000fe20003f05270 */
[----:B------:R-:W-:Y:S01]  /*9c10*/  IMAD.MOV R13, RZ, RZ, -R13 ;  /* 0x000000ffff0d7224 */ /* 0x000fe200078e0a0d */
[----:B-12---:R-:W-:Y:S01]  /*9c20*/  SHF.R.U64 R0, R4, R21, R5 ;  /* 0x0000001504007219 */ /* 0x006fe20000001205 */
[----:B0-----:R-:W-:Y:S01]  /*9c30*/  VIADD R5, R20, 0xffffffff ;  /* 0xffffffff14057836 */ /* 0x001fe20000000000 */
[----:B------:R-:W-:-:S03]  /*9c40*/  LOP3.LUT R153, R10, R153, RZ, 0xc0, !PT ;  /* 0x000000990a997212 */ /* 0x000fc600078ec0ff */
[----:B------:R-:W-:Y:S01]  /*9c50*/  IMAD.MOV R3, RZ, RZ, -R0 ;  /* 0x000000ffff037224 */ /* 0x000fe200078e0a00 */
[----:B------:R-:W-:Y:S01]  /*9c60*/  LOP3.LUT R5, R12, R5, RZ, 0xc0, !PT ;  /* 0x000000050c057212 */ /* 0x000fe200078ec0ff */
[----:B------:R-:W-:Y:S02]  /*9c70*/  IMAD R153, R28, R0, R153 ;  /* 0x000000001c997224 */ /* 0x000fe400078e0299 */
[----:B---3--:R-:W-:Y:S02]  /*9c80*/  IMAD R0, R3, R25, R14 ;  /* 0x0000001903007224 */ /* 0x008fe400078e020e */
[----:B------:R-:W-:Y:S02]  /*9c90*/  @P0 IMAD R26, R15, R13, R24 ;  /* 0x0000000d0f1a0224 */ /* 0x000fe400078e0218 */
[----:B------:R-:W-:Y:S02]  /*9ca0*/  IMAD R4, R0, R20, R5 ;  /* 0x0000001400047224 */ /* 0x000fe400078e0205 */
[----:B------:R-:W-:-:S02]  /*9cb0*/  IMAD R153, R153, R27, R26 ;  /* 0x0000001b99997224 */ /* 0x000fc400078e021a */
[----:B------:R-:W-:-:S03]  /*9cc0*/  IMAD.MOV.U32 R3, RZ, RZ, 0x1 ;  /* 0x00000001ff037424 */ /* 0x000fc600078e00ff */
[----:B------:R-:W-:Y:S02]  /*9cd0*/  SEL R152, R4, R153, !P0 ;  /* 0x0000009904987207 */ /* 0x000fe40004000000 */
[----:B------:R-:W-:Y:S02]  /*9ce0*/  PRMT R0, R3, 0x7610, R0 ;  /* 0x0000761003007816 */ /* 0x000fe40000000000 */
[----:B------:R-:W-:-:S07]  /*9cf0*/  SEL R153, R153, R4, !P0 ;  /* 0x0000000499997207 */ /* 0x000fce0004000000 */
.L_x_283:
[----:B------:R-:W-:-:S13]  /*9d00*/  LOP3.LUT P0, RZ, R0, 0xff, RZ, 0xc0, !PT ;  /* 0x000000ff00ff7812 */ /* 0x000fda000780c0ff */
[----:B------:R-:W-:Y:S05]  /*9d10*/  @P0 BRA `(.L_x_286) ;  /* 0xffffff7000840947 */ /* 0x000fea000383ffff */
[----:B------:R-:W-:Y:S05]  /*9d20*/  EXIT ;  /* 0x000000000000794d */ /* 0x000fea0003800000 */
.L_x_3:
[----:B0-----:R-:W-:Y:S01]  /*9d30*/  ULDC.64 UR4, c[0x0][0x650] ;  /* 0x0001940000047ab9 */ /* 0x001fe20000000a00 */
        /* <DEDUP_REMOVED lines=25> */
.L_x_288:
[--C-:B------:R-:W-:Y:S01]  /*9ed0*/  SHF.R.U64 R12, R10, R14, R11.reuse ;  /* 0x0000000e0a0c7219 */ /* 0x100fe2000000120b */
[----:B------:R-:W0:Y:S01]  /*9ee0*/  LDC R22, c[0x0][0x618] ;  /* 0x00018600ff167b82 */ /* 0x000e220000000800 */
[----:B------:R-:W-:Y:S01]  /*9ef0*/  I2FP.F32.U32 R6, R4 ;  /* 0x0000000400067245 */ /* 0x000fe20000201000 */
[----:B------:R-:W-:Y:S01]  /*9f00*/  ULDC UR4, c[0x0][0x150] ;  /* 0x0000540000047ab9 */ /* 0x000fe20000000800 */
[----:B------:R-:W-:Y:S02]  /*9f10*/  SHF.R.U32.HI R5, RZ, R14, R11 ;  /* 0x0000000eff057219 */ /* 0x000fe4000001160b */
[----:B------:R-:W-:Y:S01]  /*9f20*/  IADD3 R9, P0, RZ, -R12, RZ ;  /* 0x8000000cff097210 */ /* 0x000fe20007f1e0ff */
[----:B------:R-:W-:Y:S01]  /*9f30*/  FMUL R11, R6, UR4 ;  /* 0x00000004060b7c20 */ /* 0x000fe20008400000 */
[----:B------:R-:W-:Y:S01]  /*9f40*/  ULDC UR4, c[0x0][0x154] ;  /* 0x0000550000047ab9 */ /* 0x000fe20000000800 */
[----:B------:R-:W1:Y:S02]  /*9f50*/  LDC.64 R24, c[0x0][0x640] ;  /* 0x00019000ff187b82 */ /* 0x000e640000000a00 */
[----:B------:R-:W-:-:S02]  /*9f60*/  IMAD.X R5, RZ, RZ, ~R5, P0 ;  /* 0x000000ffff057224 */ /* 0x000fc400000e0e05 */
[----:B------:R-:W2:Y:S01]  /*9f70*/  F2I.U32.TRUNC.NTZ R11, R11 ;  /* 0x0000000b000b7305 */ /* 0x000ea2000020f000 */
[----:B------:R-:W-:-:S03]  /*9f80*/  IMAD.WIDE.U32 R6, R9, R20, R16 ;  /* 0x0000001409067225 */ /* 0x000fc600078e0010 */
[----:B------:R-:W3:Y:S01]  /*9f90*/  LDC R13, c[0x0][0x144] ;  /* 0x00005100ff0d7b82 */ /* 0x000ee20000000800 */
[----:B------:R-:W-:-:S04]  /*9fa0*/  IMAD R8, R5, R20, RZ ;  /* 0x0000001405087224 */ /* 0x000fc800078e02ff */
[----:B------:R-:W-:Y:S02]  /*9fb0*/  IMAD R5, R9, R21, R8 ;  /* 0x0000001509057224 */ /* 0x000fe400078e0208 */
[----:B------:R-:W-:Y:S01]  /*9fc0*/  IMAD.MOV.U32 R8, RZ, RZ, -0x1 ;  /* 0xffffffffff087424 */ /* 0x000fe200078e00ff */
[----:B------:R-:W4:Y:S01]  /*9fd0*/  LDC R14, c[0x0][0x608] ;  /* 0x00018200ff0e7b82 */ /* 0x000f220000000800 */
[----:B------:R-:W-:Y:S01]  /*9fe0*/  IMAD.IADD R5, R7, 0x1, R5 ;  /* 0x0000000107057824 */ /* 0x000fe200078e0205 */
[----:B------:R-:W-:-:S04]  /*9ff0*/  I2FP.F32.U32 R7, R3 ;  /* 0x0000000300077245 */ /* 0x000fc80000201000 */
[-C--:B0-----:R-:W-:Y:S01]  /*a000*/  SHF.R.U64 R10, R6, R22.reuse, R5 ;  /* 0x00000016060a7219 */ /* 0x081fe20000001205 */
[----:B--2---:R-:W-:Y:S01]  /*a010*/  IMAD.MOV R6, RZ, RZ, -R11 ;  /* 0x000000ffff067224 */ /* 0x004fe200078e0a0b */
[----:B------:R-:W0:Y:S01]  /*a020*/  LDC R9, c[0x0][0x658] ;  /* 0x00019600ff097b82 */ /* 0x000e220000000800 */
[----:B-1----:R-:W-:Y:S01]  /*a030*/  ISETP.NE.U32.AND P0, PT, R24, RZ, PT ;  /* 0x000000ff1800720c */ /* 0x002fe20003f05070 */
[----:B------:R-:W-:Y:S01]  /*a040*/  FMUL R7, R7, UR4 ;  /* 0x0000000407077c20 */ /* 0x000fe20008400000 */
[----:B------:R-:W-:Y:S02]  /*a050*/  SHF.R.U32.HI R5, RZ, R22, R5 ;  /* 0x00000016ff057219 */ /* 0x000fe40000011605 */
[----:B------:R-:W-:-:S03]  /*a060*/  ISETP.NE.AND.EX P0, PT, R25, RZ, PT, P0 ;  /* 0x000000ff1900720c */ /* 0x000fc60003f05300 */
[----:B------:R-:W1:Y:S01]  /*a070*/  LDC R20, c[0x0][0x148] ;  /* 0x00005200ff147b82 */ /* 0x000e620000000800 */
[----:B---3--:R-:W-:Y:S02]  /*a080*/  IMAD R23, R13, R6, R4 ;  /* 0x000000060d177224 */ /* 0x008fe400078e0204 */
[----:B------:R-:W-:-:S05]  /*a090*/  IMAD.MOV.U32 R6, RZ, RZ, 0x1 ;  /* 0x00000001ff067424 */ /* 0x000fca00078e00ff */
[----:B------:R-:W2:Y:S01]  /*a0a0*/  LDC R21, c[0x0][0x600] ;  /* 0x00018000ff157b82 */ /* 0x000ea20000000800 */
[-CC-:B----4-:R-:W-:Y:S02]  /*a0b0*/  SHF.R.U64 R13, R10, R14.reuse, R5.reuse ;  /* 0x0000000e0a0d7219 */ /* 0x190fe40000001205 */
[----:B------:R-:W-:Y:S02]  /*a0c0*/  SHF.R.U32.HI R4, RZ, R14, R5 ;  /* 0x0000000eff047219 */ /* 0x000fe40000011605 */
[----:B------:R3:W4:Y:S03]  /*a0d0*/  F2I.U32.TRUNC.NTZ R14, R7 ;  /* 0x00000007000e7305 */ /* 0x000726000020f000 */
[----:B------:R-:W1:Y:S01]  /*a0e0*/  LDC R26, c[0x0][0x648] ;  /* 0x00019200ff1a7b82 */ /* 0x000e620000000800 */
[-C--:B0-----:R-:W-:Y:S02]  /*a0f0*/  SHF.R.U64 R15, R13, R9.reuse, R4 ;  /* 0x000000090d0f7219 */ /* 0x081fe40000001204 */
[----:B------:R-:W-:-:S02]  /*a100*/  SHF.L.U32 R8, R8, R9, RZ ;  /* 0x0000000908087219 */ /* 0x000fc400000006ff */
[-C--:B------:R-:W-:Y:S01]  /*a110*/  SHF.R.U32.HI R5, RZ, R9.reuse, R4 ;  /* 0x00000009ff057219 */ /* 0x080fe20000011604 */
[----:B------:R-:W-:Y:S01]  /*a120*/  IMAD.MOV.U32 R4, RZ, RZ, R15 ;  /* 0x000000ffff047224 */ /* 0x000fe200078e000f */
[----:B------:R-:W-:Y:S01]  /*a130*/  SHF.L.U32 R22, R6, R9, RZ ;  /* 0x0000000906167219 */ /* 0x000fe200000006ff */
[----:B------:R-:W0:Y:S01]  /*a140*/  LDC R27, c[0x0][0x638] ;  /* 0x00018e00ff1b7b82 */ /* 0x000e220000000800 */
[----:B------:R-:W-:-:S07]  /*a150*/  LOP3.LUT R28, RZ, R8, RZ, 0x33, !PT ;  /* 0x00000008ff1c7212 */ /* 0x000fce00078e33ff */
        /* <DEDUP_REMOVED lines=12> */
.L_x_289:
[----:B------:R-:W-:Y:S01]  /*a220*/  ISETP.NE.AND P0, PT, R2, 0x1, PT ;  /* 0x000000010200780c */ /* 0x000fe20003f05270 */
[----:B--2---:R-:W-:Y:S01]  /*a230*/  VIADD R7, R21, 0xffffffff ;  /* 0xffffffff15077836 */ /* 0x004fe20000000000 */
[----:B-1----:R-:W-:Y:S01]  /*a240*/  SHF.R.U64 R5, R4, R26, R5 ;  /* 0x0000001a04057219 */ /* 0x002fe20000001205 */
[----:B------:R-:W-:Y:S01]  /*a250*/  IMAD.MOV R14, RZ, RZ, -R14 ;  /* 0x000000ffff0e7224 */ /* 0x000fe200078e0a0e */
[----:B------:R-:W-:Y:S01]  /*a260*/  LOP3.LUT R4, R13, R28, RZ, 0xc0, !PT ;  /* 0x0000001c0d047212 */ /* 0x000fe200078ec0ff */
[----:B------:R-:W-:Y:S01]  /*a270*/  IMAD.MOV.U32 R8, RZ, RZ, R12 ;  /* 0x000000ffff087224 */ /* 0x000fe200078e000c */
[----:B------:R-:W-:Y:S01]  /*a280*/  LOP3.LUT R10, R10, R7, RZ, 0xc0, !PT ;  /* 0x000000070a0a7212 */ /* 0x000fe200078ec0ff */
[----:B------:R-:W-:Y:S02]  /*a290*/  IMAD.MOV R6, RZ, RZ, -R5 ;  /* 0x000000ffff067224 */ /* 0x000fe400078e0a05 */
[----:B------:R-:W-:-:S04]  /*a2a0*/  IMAD R4, R22, R5, R4 ;  /* 0x0000000516047224 */ /* 0x000fc800078e0204 */
[----:B------:R-:W-:Y:S02]  /*a2b0*/  @P0 IMAD R23, R20, R14, R3 ;  /* 0x0000000e14170224 */ /* 0x000fe400078e0203 */
[----:B0-----:R-:W-:Y:S02]  /*a2c0*/  IMAD R3, R6, R27, R15 ;  /* 0x0000001b06037224 */ /* 0x001fe400078e020f */
[----:B------:R-:W-:Y:S02]  /*a2d0*/  IMAD R7, R4, R29, R23 ;  /* 0x0000001d04077224 */ /* 0x000fe400078e0217 */
[----:B------:R-:W-:Y:S02]  /*a2e0*/  IMAD R4, R3, R21, R10 ;  /* 0x0000001503047224 */ /* 0x000fe400078e020a */
[----:B------:R-:W-:-:S03]  /*a2f0*/  IMAD.MOV.U32 R6, RZ, RZ, 0x1 ;  /* 0x00000001ff067424 */ /* 0x000fc600078e00ff */
[----:B------:R-:W-:Y:S02]  /*a300*/  SEL R9, R4, R7, !P0 ;  /* 0x0000000704097207 */ /* 0x000fe40004000000 */
[----:B------:R-:W-:-:S07]  /*a310*/  SEL R7, R7, R4, !P0 ;  /* 0x0000000407077207 */ /* 0x000fce0004000000 */
.L_x_287:
[----:B------:R-:W-:-:S08]  /*a320*/  NOP ;  /* 0x0000000000007918 */ /* 0x000fd00000000000 */
[----:B------:R-:W0:-:S00]  /*a330*/  USETMAXREG.DEALLOC.CTAPOOL 0x28 ;  /* 0x00000028000079c8 */ /* 0x000e0000080e0500 */
[----:B0-----:R-:W-:-:S13]  /*a340*/  ISETP.NE.AND P0, PT, R0, RZ, PT ;  /* 0x000000ff0000720c */ /* 0x001fda0003f05270 */
[----:B------:R-:W-:Y:S05]  /*a350*/  @P0 EXIT ;  /* 0x000000000000094d */ /* 0x000fea0003800000 */
[----:B------:R-:W-:Y:S01]  /*a360*/  LOP3.LUT P0, RZ, R6, 0xff, RZ, 0xc0, !PT ;  /* 0x000000ff06ff7812 */ /* 0x000fe2000780c0ff */
[----:B------:R-:W-:Y:S02]  /*a370*/  IMAD.MOV.U32 R3, RZ, RZ, 0x1 ;  /* 0x00000001ff037424 */ /* 0x000fe400078e00ff */
[----:B------:R-:W-:-:S10]  /*a380*/  IMAD.MOV.U32 R0, RZ, RZ, RZ ;  /* 0x000000ffff007224 */ /* 0x000fd400078e00ff */
[----:B------:R-:W-:Y:S05]  /*a390*/  @!P0 BRA `(.L_x_290) ;  /* 0x0000000c00348947 */ /* 0x000fea0003800000 */
[----:B------:R-:W0:Y:S01]  /*a3a0*/  LDC R0, c[0x0][0x28c] ;  /* 0x0000a300ff007b82 */ /* 0x000e220000000800 */
[----:B------:R-:W-:Y:S01]  /*a3b0*/  ULDC UR5, c[0x0][0x600] ;  /* 0x0001800000057ab9 */ /* 0x000fe20000000800 */
[----:B------:R-:W-:Y:S01]  /*a3c0*/  ULDC UR4, c[0x0][0xc] ;  /* 0x0000030000047ab9 */ /* 0x000fe20000000800 */
[----:B------:R-:W-:Y:S01]  /*a3d0*/  UIADD3 UR16, UR5, -0x1, URZ ;  /* 0xffffffff05107890 */ /* 0x000fe2000fffe03f */
[C---:B------:R-:W-:Y:S01]  /*a3e0*/  LOP3.LUT P2, RZ, R18.reuse, 0x7f, RZ, 0xc0, !PT ;  /* 0x0000007f12ff7812 */ /* 0x040fe2000784c0ff */
[----:B------:R-:W-:Y:S01]  /*a3f0*/  ULDC UR6, c[0x0][0x658] ;  /* 0x0001960000067ab9 */ /* 0x000fe20000000800 */
[----:B------:R-:W-:Y:S01]  /*a400*/  ULDC UR5, c[0x0][0x10] ;  /* 0x0000040000057ab9 */ /* 0x000fe20000000800 */
[----:B------:R-:W-:Y:S01]  /*a410*/  UMOV UR7, 0xffffffff ;  /* 0xffffffff00077882 */ /* 0x000fe20000000000 */
[----:B------:R-:W-:Y:S01]  /*a420*/  UMOV UR8, 0x1 ;  /* 0x0000000100087882 */ /* 0x000fe20000000000 */
[----:B------:R-:W-:Y:S01]  /*a430*/  UIMAD.WIDE.U32 UR4, UR4, UR5, URZ ;  /* 0x00000005040472a5 */ /* 0x000fe2000f8e003f */
[----:B------:R-:W-:Y:S01]  /*a440*/  LOP3.LUT P0, RZ, R18, 0x1f, RZ, 0xc0, !PT ;  /* 0x0000001f12ff7812 */ /* 0x000fe2000780c0ff */
[----:B------:R-:W-:Y:S01]  /*a450*/  USHF.L.U32 UR7, UR7, UR6, URZ ;  /* 0x0000000607077299 */ /* 0x000fe2000800063f */
[----:B------:R-:W-:Y:S01]  /*a460*/  BSSY B0, `(.L_x_290) ;  /* 0x00000c0000007945 */ /* 0x000fe20003800000 */
[----:B------:R-:W-:Y:S01]  /*a470*/  USHF.L.U32 UR18, UR8, UR6, URZ ;  /* 0x0000000608127299 */ /* 0x000fe2000800063f */
[----:B------:R-:W-:Y:S01]  /*a480*/  IMAD.MOV.U32 R11, RZ, RZ, 0x1 ;  /* 0x00000001ff0b7424 */ /* 0x000fe200078e00ff */
[----:B------:R-:W-:Y:S01]  /*a490*/  LOP3.LUT R18, R19, 0x2, RZ, 0xfc, !PT ;  /* 0x0000000213127812 */ /* 0x000fe200078efcff */
[----:B------:R-:W-:Y:S01]  /*a4a0*/  ULDC UR6, c[0x0][0x14] ;  /* 0x0000050000067ab9 */ /* 0x000fe20000000800 */
[----:B------:R-:W-:Y:S01]  /*a4b0*/  PLOP3.LUT P0, PT, P0, P2, PT, 0x8a, 0x0 ;  /* 0x000000000000781c */ /* 0x000fe20000705172 */
[----:B------:R-:W-:-:S02]  /*a4c0*/  UIMAD.WIDE.U32 UR20, UR4, UR6, URZ ;  /* 0x00000006041472a5 */ /* 0x000fc4000f8e003f */
[----:B------:R-:W-:Y:S02]  /*a4d0*/  UIMAD UR13, UR5, UR6, URZ ;  /* 0x00000006050d72a4 */ /* 0x000fe4000f8e023f */
[----:B------:R-:W-:Y:S01]  /*a4e0*/  ULOP3.LUT UR17, URZ, UR7, URZ, 0x33, !UPT ;  /* 0x000000073f117292 */ /* 0x000fe2000f8e333f */
[----:B0-----:R-:W-:Y:S01]  /*a4f0*/  VIADD R0, R0, 0x1f ;  /* 0x0000001f00007836 */ /* 0x001fe20000000000 */
[----:B------:R-:W-:Y:S01]  /*a500*/  UIADD3 UR13, UR21, UR13, URZ ;  /* 0x0000000d150d7290 */ /* 0x000fe2000fffe03f */
[----:B------:R-:W-:-:S03]  /*a510*/  ULDC.64 UR22, c[0x0][0x198] ;  /* 0x0000660000167ab9 */ /* 0x000fc60000000a00 */
[----:B------:R-:W-:-:S04]  /*a520*/  SHF.R.S32.HI R3, RZ, 0x1f, R0 ;  /* 0x0000001fff037819 */ /* 0x000fc80000011400 */
[----:B------:R-:W-:Y:S01]  /*a530*/  LEA.HI R3, R3, R0, RZ, 0x5 ;  /* 0x0000000003037211 */ /* 0x000fe200078f28ff */
[----:B------:R-:W-:-:S03]  /*a540*/  IMAD.MOV.U32 R0, RZ, RZ, RZ ;  /* 0x000000ffff007224 */ /* 0x000fc600078e00ff */
[----:B------:R-:W-:Y:S01]  /*a550*/  SHF.R.S32.HI R13, RZ, 0x5, R3 ;  /* 0x00000005ff0d7819 */ /* 0x000fe20000011403 */
[----:B------:R-:W-:-:S04]  /*a560*/  IMAD.MOV.U32 R3, RZ, RZ, 0x1 ;  /* 0x00000001ff037424 */ /* 0x000fc800078e00ff */
[----:B------:R-:W-:-:S07]  /*a570*/  VIADD R10, R13, 0x1 ;  /* 0x000000010d0a7836 */ /* 0x000fce0000000000 */
.L_x_302:
[----:B------:R-:W-:-:S03]  /*a580*/  UMOV UR4, 0xffffffff ;  /* 0xffffffff00047882 */ /* 0x000fc60000000000 */
[----:B------:R-:W-:Y:S05]  /*a590*/  BRA.DIV UR4, `(.L_x_291) ;  /* 0x0000000e04a07947 */ /* 0x000fea000b800000 */
[----:B------:R-:W-:-:S13]  /*a5a0*/  ELECT P6, URZ, PT ;  /* 0x00000000003f782f */ /* 0x000fda00038c0000 */
.L_x_313:
[----:B------:R-:W0:Y:S01]  /*a5b0*/  LDC R4, c[0x0][0x28c] ;  /* 0x0000a300ff047b82 */ /* 0x000e220000000800 */
[----:B------:R-:W-:Y:S01]  /*a5c0*/  BSSY B1, `(.L_x_292) ;  /* 0x0000037000017945 */ /* 0x000fe20003800000 */
[----:B0-----:R-:W-:-:S13]  /*a5d0*/  ISETP.LT.OR P6, PT, R4, 0x1, !P6 ;  /* 0x000000010400780c */ /* 0x001fda00077c1670 */
[----:B------:R-:W-:Y:S05]  /*a5e0*/  @P6 BRA `(.L_x_293) ;  /* 0x0000000000d06947 */ /* 0x000fea0003800000 */
[----:B------:R-:W-:Y:S02]  /*a5f0*/  IMAD.SHL.U32 R14, R9, 0x100, RZ ;  /* 0x00000100090e7824 */ /* 0x000fe400078e00ff */
[----:B------:R-:W-:Y:S02]  /*a600*/  IMAD.SHL.U32 R15, R7, 0x80, RZ ;  /* 0x00000080070f7824 */ /* 0x000fe400078e00ff */
[----:B------:R-:W-:Y:S02]  /*a610*/  IMAD.MOV.U32 R20, RZ, RZ, RZ ;  /* 0x000000ffff147224 */ /* 0x000fe400078e00ff */
[----:B------:R-:W-:Y:S02]  /*a620*/  IMAD.MOV.U32 R4, RZ, RZ, R10 ;  /* 0x000000ffff047224 */ /* 0x000fe400078e000a */
[----:B------:R-:W-:Y:S02]  /*a630*/  IMAD.MOV.U32 R5, RZ, RZ, R3 ;  /* 0x000000ffff057224 */ /* 0x000fe400078e0003 */
[----:B------:R-:W-:-:S07]  /*a640*/  IMAD.MOV.U32 R6, RZ, RZ, R0 ;  /* 0x000000ffff067224 */ /* 0x000fce00078e0000 */
.L_x_297:
[----:B------:R-:W0:Y:S01]  /*a650*/  S2R R12, SR_CgaCtaId ;  /* 0x00000000000c7919 */ /* 0x000e220000008800 */
[----:B------:R-:W-:Y:S01]  /*a660*/  MOV R7, 0x400 ;  /* 0x0000040000077802 */ /* 0x000fe20000000f00 */
[----:B------:R-:W1:Y:S03]  /*a670*/  @!P2 LDC R9, c[0x0][0x500] ;  /* 0x00014000ff09ab82 */ /* 0x000e660000000800 */
[----:B0-----:R-:W-:Y:S02]  /*a680*/  LEA R21, R12, R7, 0x18 ;  /* 0x000000070c157211 */ /* 0x001fe400078ec0ff */
[----:B------:R-:W-:-:S03]  /*a690*/  SHF.L.U32 R7, R5, 0x1f, RZ ;  /* 0x0000001f05077819 */ /* 0x000fc600000006ff */
[----:B------:R-:W-:-:S04]  /*a6a0*/  IMAD R12, R6, 0x8, R21 ;  /* 0x00000008060c7824 */ /* 0x000fc800078e0215 */
[----:B------:R-:W0:Y:S02]  /*a6b0*/  SYNCS.PHASECHK.TRANS64.TRYWAIT P1, [R12+URZ+0x20], R7 ;  /* 0x000020070c0075a7 */ /* 0x000e24000802017f */
[----:B01----:R-:W-:Y:S05]  /*a6c0*/  @!P1 BRA `(.L_x_294) ;  /* 0x0000000c00749947 */ /* 0x003fea0003800000 */
.L_x_314:
[----:B0-----:R-:W-:Y:S01]  /*a6d0*/  PRMT R7, R18, 0x9910, RZ ;  /* 0x0000991012077816 */ /* 0x001fe200000000ff */
[----:B------:R0:W-:Y:S03]  /*a6e0*/  @!P2 SYNCS.ARRIVE.TRANS64 RZ, [R12+URZ], R9 ;  /* 0x000000090cffa9a7 */ /* 0x0001e6000800003f */
[----:B------:R-:W-:-:S13]  /*a6f0*/  ISETP.NE.AND P1, PT, R7, 0x2, PT ;  /* 0x000000020700780c */ /* 0x000fda0003f25270 */
[----:B0-----:R-:W-:Y:S05]  /*a700*/  @P1 BRA `(.L_x_295) ;  /* 0x0000000000041947 */ /* 0x001fea0003800000 */
[----:B------:R-:W-:Y:S01]  /*a710*/  BPT.TRAP 0x1 ;  /* 0x000000040000795c */ /* 0x000fe20000300000 */
.L_x_295:
[----:B------:R-:W-:Y:S05]  /*a720*/  @P0 BRA `(.L_x_296) ;  /* 0x0000000000040947 */ /* 0x000fea0003800000 */
[----:B------:R-:W-:Y:S01]  /*a730*/  BPT.TRAP 0x1 ;  /* 0x000000040000795c */ /* 0x000fe20000300000 */
.L_x_296:
[--C-:B------:R-:W-:Y:S01]  /*a740*/  IMAD R7, R6, 0x2000, R21.reuse ;  /* 0x0000200006077824 */ /* 0x100fe200078e0215 */
[----:B------:R-:W-:Y:S01]  /*a750*/  R2UR UR9, R12 ;  /* 0x000000000c0972ca */ /* 0x000fe200000e0000 */
[----:B------:R-:W-:Y:S01]  /*a760*/  IMAD R21, R6, 0x4000, R21 ;  /* 0x0000400006157824 */ /* 0x000fe200078e0215 */
[----:B------:R-:W-:Y:S01]  /*a770*/  UIADD3 UR4, UP0, UR22, 0xf0, URZ ;  /* 0x000000f016047890 */ /* 0x000fe2000ff1e03f */
[----:B------:R-:W-:Y:S01]  /*a780*/  VIADD R4, R4, 0xffffffff ;  /* 0xffffffff04047836 */ /* 0x000fe20000000000 */
[----:B------:R-:W-:Y:S01]  /*a790*/  R2UR UR5, R7 ;  /* 0x00000000070572ca */ /* 0x000fe200000e0000 */
[----:B------:R-:W-:Y:S01]  /*a7a0*/  UIADD3 UR24, UP1, UR22, 0x1f0, URZ ;  /* 0x000001f016187890 */ /* 0x000fe2000ff3e03f */
[----:B------:R-:W-:Y:S01]  /*a7b0*/  R2UR UR8, R21 ;  /* 0x00000000150872ca */ /* 0x000fe200000e0000 */
[----:B------:R-:W-:Y:S01]  /*a7c0*/  VIADD R6, R6, 0x1 ;  /* 0x0000000106067836 */ /* 0x000fe20000000000 */
[----:B------:R-:W-:Y:S01]  /*a7d0*/  R2UR UR11, R15 ;  /* 0x000000000f0b72ca */ /* 0x000fe200000e0000 */
[----:B------:R-:W-:Y:S01]  /*a7e0*/  UIADD3.X UR25, URZ, UR23, URZ, UP1, !UPT ;  /* 0x000000173f197290 */ /* 0x000fe20008ffe43f */
[----:B------:R-:W-:Y:S01]  /*a7f0*/  R2UR UR10, R20 ;  /* 0x00000000140a72ca */ /* 0x000fe200000e0000 */
[----:B------:R-:W-:Y:S01]  /*a800*/  UMOV UR6, 0x0 ;  /* 0x0000000000067882 */ /* 0x000fe20000000000 */
[----:B------:R-:W-:Y:S01]  /*a810*/  R2UR UR12, R8 ;  /* 0x00000000080c72ca */ /* 0x000fe200000e0000 */
[----:B------:R-:W-:Y:S01]  /*a820*/  UMOV UR7, 0x10000000 ;  /* 0x1000000000077882 */ /* 0x000fe20000000000 */
[----:B------:R-:W-:Y:S01]  /*a830*/  R2UR UR19, R14 ;  /* 0x000000000e1372ca */ /* 0x000fe200000e0000 */
[----:B------:R-:W-:Y:S01]  /*a840*/  VIADD R20, R20, 0x20 ;  /* 0x0000002014147836 */ /* 0x000fe20000000000 */
[----:B------:R-:W-:Y:S01]  /*a850*/  ISETP.GT.AND P3, PT, R4, 0x1, PT ;  /* 0x000000010400780c */ /* 0x000fe20003f64270 */
[----:B------:R-:W-:Y:S01]  /*a860*/  UIADD3 UR14, UR5, 0x100, URZ ;  /* 0x00000100050e7890 */ /* 0x000fe2000fffe03f */
[----:B------:R-:W-:Y:S01]  /*a870*/  ISETP.NE.AND P1, PT, R6, 0x4, PT ;  /* 0x000000040600780c */ /* 0x000fe20003f25270 */
[----:B------:R-:W-:-:S02]  /*a880*/  UIADD3.X UR5, URZ, UR23, URZ, UP0, !UPT ;  /* 0x000000173f057290 */ /* 0x000fc400087fe43f */
[----:B------:R-:W-:Y:S01]  /*a890*/  UIADD3 UR15, UR8, 0x8100, URZ ;  /* 0x00008100080f7890 */ /* 0x000fe2000fffe03f */
[----:B------:R-:W-:Y:S02]  /*a8a0*/  SEL R12, RZ, 0x1, P1 ;  /* 0x00000001ff0c7807 */ /* 0x000fe40000800000 */
[----:B------:R-:W-:Y:S01]  /*a8b0*/  UMOV UR8, UR14 ;  /* 0x0000000e00087c82 */ /* 0x000fe20008000000 */
[----:B------:R-:W-:Y:S02]  /*a8c0*/  SEL R6, R6, RZ, P1 ;  /* 0x000000ff06067207 */ /* 0x000fe40000800000 */
[----:B------:R-:W-:Y:S01]  /*a8d0*/  LOP3.LUT R5, R5, R12, RZ, 0x3c, !PT ;  /* 0x0000000c05057212 */ /* 0x000fe200078e3cff */
[----:B------:R0:W-:Y:S02]  /*a8e0*/  UTMALDG.3D [UR8], [UR4], desc[UR6] ;  /* 0x00000608040075b4 */ /* 0x0001e40008011000 */
[----:B0-----:R-:W-:Y:S01]  /*a8f0*/  UMOV UR8, UR15 ;  /* 0x0000000f00087c82 */ /* 0x001fe20008000000 */
[----:B------:R-:W-:-:S02]  /*a900*/  UMOV UR11, UR19 ;  /* 0x00000013000b7c82 */ /* 0x000fc40008000000 */
[----:B------:R0:W-:Y:S02]  /*a910*/  UTMALDG.3D [UR8], [UR24], desc[UR6] ;  /* 0x00000608180075b4 */ /* 0x0001e40008011000 */
[----:B0-----:R-:W-:Y:S05]  /*a920*/  @P3 BRA `(.L_x_297) ;  /* 0xfffffffc00483947 */ /* 0x001fea000383ffff */
.L_x_293:
[----:B------:R-:W-:Y:S05]  /*a930*/  BSYNC B1 ;  /* 0x0000000000017941 */ /* 0x000fea0003800000 */
.L_x_292:
[----:B------:R-:W-:Y:S01]  /*a940*/  LOP3.LUT P3, RZ, R11, 0xff, RZ, 0xc0, !PT ;  /* 0x000000ff0bff7812 */ /* 0x000fe2000786c0ff */
[----:B------:R-:W-:Y:S01]  /*a950*/  IMAD.IADD R0, R13, 0x1, R0 ;  /* 0x000000010d007824 */ /* 0x000fe200078e0200 */
[----:B------:R-:W-:Y:S01]  /*a960*/  IADD3 R16, P4, R16, UR20, RZ ;  /* 0x0000001410107c10 */ /* 0x000fe2000ff9e0ff */
[----:B------:R-:W-:Y:S01]  /*a970*/  ULDC.64 UR4, c[0x0][0x650] ;  /* 0x0001940000047ab9 */ /* 0x000fe20000000a00 */
[----:B------:R-:W-:Y:S01]  /*a980*/  BSSY B1, `(.L_x_298) ;  /* 0x000006b000017945 */ /* 0x000fe20003800000 */
[----:B------:R-:W-:Y:S01]  /*a990*/  IMAD.MOV.U32 R7, RZ, RZ, -0x1 ;  /* 0xffffffffff077424 */ /* 0x000fe200078e00ff */
[----:B------:R-:W-:Y:S01]  /*a9a0*/  SHF.R.U32.HI R4, RZ, 0x2, R0 ;  /* 0x00000002ff047819 */ /* 0x000fe20000011600 */
[----:B------:R-:W-:Y:S01]  /*a9b0*/  IMAD.MOV.U32 R9, RZ, RZ, -0x1 ;  /* 0xffffffffff097424 */ /* 0x000fe200078e00ff */
[----:B------:R-:W-:Y:S01]  /*a9c0*/  ISETP.GT.U32.AND P1, PT, R0, 0x3, PT ;  /* 0x000000030000780c */ /* 0x000fe20003f24070 */
[----:B------:R-:W-:Y:S01]  /*a9d0*/  IMAD.MOV.U32 R8, RZ, RZ, -0x1 ;  /* 0xffffffffff087424 */ /* 0x000fe200078e00ff */
[----:B------:R-:W-:-:S02]  /*a9e0*/  LOP3.LUT R4, R4, 0x1, RZ, 0xc0, !PT ;  /* 0x0000000104047812 */ /* 0x000fc400078ec0ff */
[----:B------:R-:W-:Y:S01]  /*a9f0*/  ISETP.LT.U32.AND P1, PT, R13, 0x4, P1 ;  /* 0x000000040d00780c */ /* 0x000fe20000f21070 */
[----:B------:R-:W0:Y:S01]  /*aa00*/  @P3 S2R R6, SR_CgaCtaId ;  /* 0x0000000000063919 */ /* 0x000e220000008800 */
[----:B------:R-:W-:Y:S02]  /*aa10*/  @P3 MOV R5, 0x400 ;  /* 0x0000040000053802 */ /* 0x000fe40000000f00 */
[----:B------:R-:W-:Y:S02]  /*aa20*/  IADD3.X R17, R17, UR13, RZ, P4, !PT ;  /* 0x0000000d11117c10 */ /* 0x000fe4000a7fe4ff */
[----:B------:R-:W-:Y:S02]  /*aa30*/  ISETP.GE.U32.AND P4, PT, R16, UR4, PT ;  /* 0x0000000410007c0c */ /* 0x000fe4000bf86070 */
[----:B------:R-:W-:Y:S02]  /*aa40*/  LOP3.LUT R0, R0, 0x3, RZ, 0xc0, !PT ;  /* 0x0000000300007812 */ /* 0x000fe400078ec0ff */
[----:B------:R-:W-:-:S02]  /*aa50*/  PRMT R11, RZ, 0x7610, R11 ;  /* 0x00007610ff0b7816 */ /* 0x000fc4000000000b */
[----:B0-----:R-:W-:-:S04]  /*aa60*/  @P3 LEA R5, R6, R5, 0x18 ;  /* 0x0000000506053211 */ /* 0x001fc800078ec0ff */
[----:B------:R0:W-:Y:S01]  /*aa70*/  @P3 SYNCS.ARRIVE.TRANS64.A1T0 RZ, [R5+URZ+0x58], RZ ;  /* 0x000058ff05ff39a7 */ /* 0x0001e2000810003f */
[----:B------:R-:W-:Y:S02]  /*aa80*/  ISETP.NE.U32.AND P3, PT, R4, 0x1, PT ;  /* 0x000000010400780c */ /* 0x000fe40003f65070 */
[----:B------:R-:W-:Y:S02]  /*aa90*/  SEL R4, RZ, 0x1, !P1 ;  /* 0x00000001ff047807 */ /* 0x000fe40004800000 */
[----:B------:R-:W-:Y:S02]  /*aaa0*/  ISETP.GE.U32.AND.EX P1, PT, R17, UR5, PT, P4 ;  /* 0x0000000511007c0c */ /* 0x000fe4000bf26140 */
[----:B------:R-:W-:-:S04]  /*aab0*/  ISETP.GT.U32.AND P3, PT, R13, 0x3, !P3 ;  /* 0x000000030d00780c */ /* 0x000fc80005f64070 */
[----:B0-----:R-:W-:-:S04]  /*aac0*/  SEL R5, RZ, 0x1, !P3 ;  /* 0x00000001ff057807 */ /* 0x001fc80005800000 */
[--C-:B------:R-:W-:Y:S02]  /*aad0*/  LOP3.LUT R3, R5, R3, R4.reuse, 0x96, !PT ;  /* 0x0000000305037212 */ /* 0x100fe400078e9604 */
[----:B------:R-:W-:Y:S01]  /*aae0*/  PRMT R4, RZ, 0x7610, R4 ;  /* 0x00007610ff047816 */ /* 0x000fe20000000004 */
[----:B------:R-:W-:Y:S06]  /*aaf0*/  @P1 BRA `(.L_x_299) ;  /* 0x00000004004c1947 */ /* 0x000fec0003800000 */
[----:B------:R-:W-:Y:S01]  /*ab00*/  ULDC.64 UR4, c[0x0][0x628] ;  /* 0x00018a0000047ab9 */ /* 0x000fe20000000a00 */
[----:B------:R-:W0:Y:S01]  /*ab10*/  S2R R14, SR_CTAID.X ;  /* 0x00000000000e7919 */ /* 0x000e220000002500 */
[----:B------:R-:W-:Y:S01]  /*ab20*/  ISETP.NE.U32.AND P1, PT, RZ, UR4, PT ;  /* 0x00000004ff007c0c */ /* 0x000fe2000bf25070 */
[----:B------:R-:W-:Y:S01]  /*ab30*/  ULDC UR7, c[0x0][0x630] ;  /* 0x00018c0000077ab9 */ /* 0x000fe20000000800 */
[----:B------:R-:W-:Y:S01]  /*ab40*/  IMAD.MOV.U32 R4, RZ, RZ, R16 ;  /* 0x000000ffff047224 */ /* 0x000fe200078e0010 */
[----:B------:R-:W1:Y:S01]  /*ab50*/  S2R R12, SR_CTAID.Y ;  /* 0x00000000000c7919 */ /* 0x000e620000002600 */
[----:B------:R-:W-:Y:S01]  /*ab60*/  ISETP.NE.AND.EX P1, PT, RZ, UR5, PT, P1 ;  /* 0x00000005ff007c0c */ /* 0x000fe2000bf25310 */
[----:B------:R-:W-:-:S12]  /*ab70*/  IMAD.MOV.U32 R5, RZ, RZ, R17 ;  /* 0x000000ffff057224 */ /* 0x000fd800078e0011 */
[----:B------:R-:W-:Y:S05]  /*ab80*/  @!P1 BRA `(.L_x_300) ;  /* 0x0000000000289947 */ /* 0x000fea0003800000 */
[----:B------:R-:W-:Y:S02]  /*ab90*/  ULDC UR6, c[0x0][0x634] ;  /* 0x00018d0000067ab9 */ /* 0x000fe40000000800 */
[----:B------:R-:W-:-:S05]  /*aba0*/  IADD3 R9, P1, R16, UR6, RZ ;  /* 0x0000000610097c10 */ /* 0x000fca000ff3e0ff */
[----:B------:R-:W-:-:S04]  /*abb0*/  IMAD.X R15, RZ, RZ, R17, P1 ;  /* 0x000000ffff0f7224 */ /* 0x000fc800008e0611 */
[----:B------:R-:W-:-:S04]  /*abc0*/  IMAD.WIDE.U32 R6, R15, UR4, RZ ;  /* 0x000000040f067c25 */ /* 0x000fc8000f8e00ff */
[----:B------:R-:W-:-:S04]  /*abd0*/  IMAD.WIDE.U32 R6, P1, R9, UR5, R6 ;  /* 0x0000000509067c25 */ /* 0x000fc8000f820006 */
[----:B------:R-:W-:-:S04]  /*abe0*/  IMAD.WIDE.U32 R8, R9, UR4, RZ ;  /* 0x0000000409087c25 */ /* 0x000fc8000f8e00ff */
[----:B------:R-:W-:Y:S01]  /*abf0*/  IMAD.X R5, RZ, RZ, RZ, P1 ;  /* 0x000000ffff057224 */ /* 0x000fe200008e06ff */
[----:B------:R-:W-:Y:S01]  /*ac00*/  IADD3 RZ, P1, R9, R6, RZ ;  /* 0x0000000609ff7210 */ /* 0x000fe20007f3e0ff */
[----:B------:R-:W-:-:S04]  /*ac10*/  IMAD.MOV.U32 R4, RZ, RZ, R7 ;  /* 0x000000ffff047224 */ /* 0x000fc800078e0007 */
[----:B------:R-:W-:-:S08]  /*ac20*/  IMAD.WIDE.U32.X R4, R15, UR5, R4, P1 ;  /* 0x000000050f047c25 */ /* 0x000fd000088e0404 */
.L_x_300:
[--C-:B------:R-:W-:Y:S01]  /*ac30*/  SHF.R.U64 R8, R4, UR7, R5.reuse ;  /* 0x0000000704087c19 */ /* 0x100fe20008001205 */
[----:B------:R-:W-:Y:S01]  /*ac40*/  ULDC.64 UR4, c[0x0][0x620] ;  /* 0x0001880000047ab9 */ /* 0x000fe20000000a00 */
[----:B------:R-:W-:Y:S01]  /*ac50*/  SHF.R.U32.HI R4, RZ, UR7, R5 ;  /* 0x00000007ff047c19 */ /* 0x000fe20008011605 */
[----:B------:R-:W2:Y:S01]  /*ac60*/  LDC R25, c[0x0][0x144] ;  /* 0x00005100ff197b82 */ /* 0x000ea20000000800 */
[----:B------:R-:W-:Y:S01]  /*ac70*/  IADD3 R7, P1, RZ, -R8, RZ ;  /* 0x80000008ff077210 */ /* 0x000fe20007f3e0ff */
[----:B------:R-:W-:Y:S01]  /*ac80*/  ULDC.64 UR8, c[0x0][0x640] ;  /* 0x0001900000087ab9 */ /* 0x000fe20000000a00 */
[----:B0-----:R-:W-:Y:S01]  /*ac90*/  I2FP.F32.U32 R9, R14 ;  /* 0x0000000e00097245 */ /* 0x001fe20000201000 */
[----:B------:R-:W-:Y:S02]  /*aca0*/  ULDC UR6, c[0x0][0x608] ;  /* 0x0001820000067ab9 */ /* 0x000fe40000000800 */
[----:B------:R-:W-:Y:S01]  /*acb0*/  IMAD.X R4, RZ, RZ, ~R4, P1 ;  /* 0x000000ffff047224 */ /* 0x000fe200008e0e04 */
[----:B------:R-:W-:Y:S01]  /*acc0*/  ISETP.NE.U32.AND P1, PT, RZ, UR8, PT ;  /* 0x00000008ff007c0c */ /* 0x000fe2000bf25070 */
[----:B------:R-:W0:Y:S02]  /*acd0*/  LDC R21, c[0x0][0x148] ;  /* 0x00005200ff157b82 */ /* 0x000e240000000800 */
[----:B------:R-:W-:Y:S01]  /*ace0*/  IMAD R6, R4, UR4, RZ ;  /* 0x0000000404067c24 */ /* 0x000fe2000f8e02ff */
[----:B------:R-:W-:Y:S01]  /*acf0*/  ISETP.NE.AND.EX P1, PT, RZ, UR9, PT, P1 ;  /* 0x00000009ff007c0c */ /* 0x000fe2000bf25310 */
[----:B------:R-:W-:Y:S01]  /*ad00*/  IMAD.WIDE.U32 R4, R7, UR4, R16 ;  /* 0x0000000407047c25 */ /* 0x000fe2000f8e0010 */
[----:B------:R-:W-:-:S03]  /*ad10*/  ULDC UR4, c[0x0][0x150] ;  /* 0x0000540000047ab9 */ /* 0x000fc60000000800 */
[----:B------:R-:W-:Y:S02]  /*ad20*/  IMAD R7, R7, UR5, R6 ;  /* 0x0000000507077c24 */ /* 0x000fe4000f8e0206 */
[----:B------:R-:W-:Y:S01]  /*ad30*/  FMUL R6, R9, UR4 ;  /* 0x0000000409067c20 */ /* 0x000fe20008400000 */
[----:B------:R-:W-:Y:S01]  /*ad40*/  ULDC UR4, c[0x0][0x618] ;  /* 0x0001860000047ab9 */ /* 0x000fe20000000800 */
[----:B------:R-:W-:Y:S01]  /*ad50*/  ULDC UR5, c[0x0][0x154] ;  /* 0x0000550000057ab9 */ /* 0x000fe20000000800 */
[----:B------:R-:W-:-:S03]  /*ad60*/  IMAD.IADD R5, R5, 0x1, R7 ;  /* 0x0000000105057824 */ /* 0x000fc600078e0207 */
[----:B------:R-:W3:Y:S02]  /*ad70*/  F2I.U32.TRUNC.NTZ R6, R6 ;  /* 0x0000000600067305 */ /* 0x000ee4000020f000 */
[----:B------:R-:W-:Y:S02]  /*ad80*/  SHF.R.U64 R9, R4, UR4, R5 ;  /* 0x0000000404097c19 */ /* 0x000fe40008001205 */
[----:B-1----:R-:W-:-:S05]  /*ad90*/  I2FP.F32.U32 R4, R12 ;  /* 0x0000000c00047245 */ /* 0x002fca0000201000 */
[----:B------:R-:W-:Y:S01]  /*ada0*/  FMUL R22, R4, UR5 ;  /* 0x0000000504167c20 */ /* 0x000fe20008400000 */
[----:B------:R-:W-:Y:S01]  /*adb0*/  SHF.R.U32.HI R4, RZ, UR4, R5 ;  /* 0x00000004ff047c19 */ /* 0x000fe20008011605 */
[----:B------:R-:W-:-:S03]  /*adc0*/  ULDC UR4, c[0x0][0x658] ;  /* 0x0001960000047ab9 */ /* 0x000fc60000000800 */
[--C-:B------:R-:W-:Y:S01]  /*add0*/  SHF.R.U64 R20, R9, UR6, R4.reuse ;  /* 0x0000000609147c19 */ /* 0x100fe20008001204 */
[----:B------:R-:W1:Y:S01]  /*ade0*/  F2I.U32.TRUNC.NTZ R22, R22 ;  /* 0x0000001600167305 */ /* 0x000e62000020f000 */
[----:B------:R-:W-:Y:S01]  /*adf0*/  SHF.R.U32.HI R5, RZ, UR6, R4 ;  /* 0x00000006ff057c19 */ /* 0x000fe20008011604 */
[----:B---3--:R-:W-:-:S03]  /*ae00*/  IMAD.MOV R6, RZ, RZ, -R6 ;  /* 0x000000ffff067224 */ /* 0x008fc600078e0a06 */
[--C-:B------:R-:W-:Y:S01]  /*ae10*/  SHF.R.U64 R15, R20, UR4, R5.reuse ;  /* 0x00000004140f7c19 */ /* 0x100fe20008001205 */
[----:B--2---:R-:W-:Y:S01]  /*ae20*/  IMAD R14, R25, R6, R14 ;  /* 0x00000006190e7224 */ /* 0x004fe200078e020e */
[----:B------:R-:W-:-:S03]  /*ae30*/  SHF.R.U32.HI R23, RZ, UR4, R5 ;  /* 0x00000004ff177c19 */ /* 0x000fc60008011605 */
[----:B------:R-:W-:Y:S02]  /*ae40*/  IMAD.MOV.U32 R4, RZ, RZ, R15 ;  /* 0x000000ffff047224 */ /* 0x000fe400078e000f */
[----:B------:R-:W-:Y:S01]  /*ae50*/  IMAD.MOV.U32 R5, RZ, RZ, R23 ;  /* 0x000000ffff057224 */ /* 0x000fe200078e0017 */
[----:B-1----:R-:W-:Y:S06]  /*ae60*/  @!P1 BRA `(.L_x_301) ;  /* 0x0000000000289947 */ /* 0x002fec0003800000 */
[----:B------:R-:W-:Y:S02]  /*ae70*/  ULDC UR4, c[0x0][0x64c] ;  /* 0x0001930000047ab9 */ /* 0x000fe40000000800 */
[----:B------:R-:W-:-:S05]  /*ae80*/  IADD3 R5, P1, R15, UR4, RZ ;  /* 0x000000040f057c10 */ /* 0x000fca000ff3e0ff */
[----:B------:R-:W-:-:S04]  /*ae90*/  IMAD.X R23, RZ, RZ, R23, P1 ;  /* 0x000000ffff177224 */ /* 0x000fc800008e0617 */
[----:B------:R-:W-:-:S04]  /*aea0*/  IMAD.WIDE.U32 R6, R23, UR8, RZ ;  /* 0x0000000817067c25 */ /* 0x000fc8000f8e00ff */
[----:B------:R-:W-:-:S04]  /*aeb0*/  IMAD.WIDE.U32 R6, P1, R5, UR9, R6 ;  /* 0x0000000905067c25 */ /* 0x000fc8000f820006 */
[----:B------:R-:W-:-:S04]  /*aec0*/  IMAD.WIDE.U32 R4, R5, UR8, RZ ;  /* 0x0000000805047c25 */ /* 0x000fc8000f8e00ff */
[----:B------:R-:W-:Y:S01]  /*aed0*/  IMAD.MOV.U32 R4, RZ, RZ, R7 ;  /* 0x000000ffff047224 */ /* 0x000fe200078e0007 */
[----:B------:R-:W-:Y:S01]  /*aee0*/  IADD3 RZ, P3, R5, R6, RZ ;  /* 0x0000000605ff7210 */ /* 0x000fe20007f7e0ff */
[----:B------:R-:W-:-:S04]  /*aef0*/  IMAD.X R5, RZ, RZ, RZ, P1 ;  /* 0x000000ffff057224 */ /* 0x000fc800008e06ff */
[----:B------:R-:W-:-:S08]  /*af00*/  IMAD.WIDE.U32.X R4, R23, UR9, R4, P3 ;  /* 0x0000000917047c25 */ /* 0x000fd000098e0404 */
.L_x_301:
[----:B------:R-:W-:Y:S01]  /*af10*/  ISETP.NE.AND P1, PT, R2, 0x1, PT ;  /* 0x000000010200780c */ /* 0x000fe20003f25270 */
[----:B------:R-:W-:Y:S01]  /*af20*/  ULDC UR4, c[0x0][0x648] ;  /* 0x0001920000047ab9 */ /* 0x000fe20000000800 */
[----:B------:R-:W-:Y:S01]  /*af30*/  LOP3.LUT R20, R20, UR17, RZ, 0xc0, !PT ;  /* 0x0000001114147c12 */ /* 0x000fe2000f8ec0ff */
[----:B------:R-:W-:Y:S01]  /*af40*/  IMAD.MOV R22, RZ, RZ, -R22 ;  /* 0x000000ffff167224 */ /* 0x000fe200078e0a16 */
[----:B------:R-:W-:Y:S01]  /*af50*/  SHF.R.U64 R5, R4, UR4, R5 ;  /* 0x0000000404057c19 */ /* 0x000fe20008001205 */
[----:B------:R-:W-:Y:S01]  /*af60*/  ULDC UR4, c[0x0][0x638] ;  /* 0x00018e0000047ab9 */ /* 0x000fe20000000800 */
[----:B------:R-:W-:Y:S01]  /*af70*/  LOP3.LUT R6, R9, UR16, RZ, 0xc0, !PT ;  /* 0x0000001009067c12 */ /* 0x000fe2000f8ec0ff */
[----:B------:R-:W-:Y:S02]  /*af80*/  ULDC UR5, c[0x0][0x610] ;  /* 0x0001840000057ab9 */ /* 0x000fe40000000800 */
[----:B------:R-:W-:Y:S02]  /*af90*/  IMAD.MOV R4, RZ, RZ, -R5 ;  /* 0x000000ffff047224 */ /* 0x000fe400078e0a05 */
[----:B------:R-:W-:-:S02]  /*afa0*/  IMAD R5, R5, UR18, R20 ;  /* 0x0000001205057c24 */ /* 0x000fc4000f8e0214 */
[----:B0-----:R-:W-:Y:S02]  /*afb0*/  @P1 IMAD R14, R21, R22, R12 ;  /* 0x00000016150e1224 */ /* 0x001fe400078e020c */
[----:B------:R-:W-:Y:S01]  /*afc0*/  IMAD R15, R4, UR4, R15 ;  /* 0x00000004040f7c24 */ /* 0x000fe2000f8e020f */
[----:B------:R-:W-:Y:S01]  /*afd0*/  ULDC UR4, c[0x0][0x600] ;  /* 0x0001800000047ab9 */ /* 0x000fe20000000800 */
[----:B------:R-:W-:Y:S02]  /*afe0*/  IMAD R14, R5, UR5, R14 ;  /* 0x00000005050e7c24 */ /* 0x000fe4000f8e020e */
[----:B------:R-:W-:Y:S02]  /*aff0*/  IMAD R15, R15, UR4, R6 ;  /* 0x000000040f0f7c24 */ /* 0x000fe4000f8e0206 */
[----:B------:R-:W-:-:S03]  /*b000*/  IMAD.MOV.U32 R4, RZ, RZ, 0x1 ;  /* 0x00000001ff047424 */ /* 0x000fc600078e00ff */
[----:B------:R-:W-:Y:S02]  /*b010*/  SEL R9, R15, R14, !P1 ;  /* 0x0000000e0f097207 */ /* 0x000fe40004800000 */
[----:B------:R-:W-:-:S07]  /*b020*/  SEL R7, R14, R15, !P1 ;  /* 0x0000000f0e077207 */ /* 0x000fce0004800000 */
.L_x_299:
[----:B------:R-:W-:Y:S05]  /*b030*/  BSYNC B1 ;  /* 0x0000000000017941 */ /* 0x000fea0003800000 */
.L_x_298:
[----:B------:R-:W-:-:S13]  /*b040*/  LOP3.LUT P1, RZ, R4, 0xff, RZ, 0xc0, !PT ;  /* 0x000000ff04ff7812 */ /* 0x000fda000782c0ff */
[----:B------:R-:W-:Y:S05]  /*b050*/  @P1 BRA `(.L_x_302) ;  /* 0xfffffff400481947 */ /* 0x000fea000383ffff */
[----:B------:R-:W-:Y:S05]  /*b060*/  BSYNC B0 ;  /* 0x0000000000007941 */ /* 0x000fea0003800000 */
.L_x_290:
[----:B------:R-:W-:-:S03]  /*b070*/  UMOV UR4, 0xffffffff ;  /* 0xffffffff00047882 */ /* 0x000fc60000000000 */
[----:B------:R-:W-:Y:S05]  /*b080*/  BRA.DIV UR4, `(.L_x_303) ;  /* 0x0000000604187947 */ /* 0x000fea000b800000 */
[----:B------:R-:W-:-:S13]  /*b090*/  ELECT P6, URZ, PT ;  /* 0x00000000003f782f */ /* 0x000fda00038c0000 */
.L_x_317:
[----:B------:R-:W-:Y:S04]  /*b0a0*/  BSSY B0, `(.L_x_304) ;  /* 0x000002b000007945 */ /* 0x000fe80003800000 */
[----:B------:R-:W-:Y:S05]  /*b0b0*/  @!P6 BRA `(.L_x_305) ;  /* 0x0000000000a4e947 */ /* 0x000fea0003800000 */
[----:B------:R-:W-:-:S04]  /*b0c0*/  LOP3.LUT R19, R19, 0x2, RZ, 0xfc, !PT ;  /* 0x0000000213137812 */ /* 0x000fc800078efcff */
[----:B------:R-:W-:-:S13]  /*b0d0*/  ISETP.NE.AND P0, PT, R19, 0x3, PT ;  /* 0x000000031300780c */ /* 0x000fda0003f05270 */
[----:B------:R-:W-:Y:S05]  /*b0e0*/  @!P0 BRA `(.L_x_306) ;  /* 0x0000000000048947 */ /* 0x000fea0003800000 */
[----:B------:R-:W-:Y:S01]  /*b0f0*/  BPT.TRAP 0x1 ;  /* 0x000000040000795c */ /* 0x000fe20000300000 */
.L_x_306:
[----:B------:R-:W0:Y:S01]  /*b100*/  S2R R5, SR_CgaCtaId ;  /* 0x0000000000057919 */ /* 0x000e220000008800 */
[----:B------:R-:W-:Y:S02]  /*b110*/  MOV R2, 0x400 ;  /* 0x0000040000027802 */ /* 0x000fe40000000f00 */
[----:B------:R-:W-:Y:S02]  /*b120*/  SHF.L.U32 R4, R3, 0x1f, RZ ;  /* 0x0000001f03047819 */ /* 0x000fe400000006ff */
[----:B0-----:R-:W-:-:S05]  /*b130*/  LEA R5, R5, R2, 0x18 ;  /* 0x0000000205057211 */ /* 0x001fca00078ec0ff */
[----:B------:R-:W-:-:S04]  /*b140*/  VIADD R5, R5, 0x20 ;  /* 0x0000002005057836 */ /* 0x000fc80000000000 */
[C---:B------:R-:W-:Y:S02]  /*b150*/  IMAD R7, R0.reuse, 0x8, R5 ;  /* 0x0000000800077824 */ /* 0x040fe400078e0205 */
[----:B------:R-:W-:Y:S02]  /*b160*/  VIADD R0, R0, 0x1 ;  /* 0x0000000100007836 */ /* 0x000fe40000000000 */
[----:B------:R-:W0:Y:S03]  /*b170*/  SYNCS.PHASECHK.TRANS64.TRYWAIT P0, [R7+URZ], R4 ;  /* 0x00000004070075a7 */ /* 0x000e26000800017f */
[----:B------:R-:W-:-:S04]  /*b180*/  ISETP.NE.AND P1, PT, R0, 0x4, PT ;  /* 0x000000040000780c */ /* 0x000fc80003f25270 */
[----:B------:R-:W-:Y:S02]  /*b190*/  SEL R2, RZ, 0x1, P1 ;  /* 0x00000001ff027807 */ /* 0x000fe40000800000 */
[----:B------:R-:W-:Y:S02]  /*b1a0*/  SEL R0, R0, RZ, P1 ;  /* 0x000000ff00007207 */ /* 0x000fe40000800000 */
[----:B------:R-:W-:-:S03]  /*b1b0*/  LOP3.LUT R9, R3, R2, RZ, 0x3c, !PT ;  /* 0x0000000203097212 */ /* 0x000fc600078e3cff */
[----:B------:R-:W-:Y:S01]  /*b1c0*/  IMAD R6, R0, 0x8, R5 ;  /* 0x0000000800067824 */ /* 0x000fe200078e0205 */
[----:B------:R-:W-:Y:S01]  /*b1d0*/  SHF.L.U32 R3, R9, 0x1f, RZ ;  /* 0x0000001f09037819 */ /* 0x000fe200000006ff */
[----:B0-----:R-:W-:Y:S06]  /*b1e0*/  @!P0 BRA `(.L_x_307) ;  /* 0x0000000000e08947 */ /* 0x001fec0003800000 */
.L_x_318:
[----:B------:R-:W1:Y:S01]  /*b1f0*/  SYNCS.PHASECHK.TRANS64.TRYWAIT P0, [R6+URZ], R3 ;  /* 0x00000003060075a7 */ /* 0x000e62000800017f */
[----:B------:R-:W-:-:S05]  /*b200*/  VIADD R0, R0, 0x1 ;  /* 0x0000000100007836 */ /* 0x000fca0000000000 */
[----:B------:R-:W-:-:S04]  /*b210*/  ISETP.NE.AND P1, PT, R0, 0x4, PT ;  /* 0x000000040000780c */ /* 0x000fc80003f25270 */
[----:B------:R-:W-:Y:S02]  /*b220*/  SEL R2, RZ, 0x1, P1 ;  /* 0x00000001ff027807 */ /* 0x000fe40000800000 */
[----:B------:R-:W-:Y:S02]  /*b230*/  SEL R0, R0, RZ, P1 ;  /* 0x000000ff00007207 */ /* 0x000fe40000800000 */
[----:B------:R-:W-:-:S03]  /*b240*/  LOP3.LUT R9, R9, R2, RZ, 0x3c, !PT ;  /* 0x0000000209097212 */ /* 0x000fc600078e3cff */
[----:B0-----:R-:W-:Y:S01]  /*b250*/  IMAD R7, R0, 0x8, R5 ;  /* 0x0000000800077824 */ /* 0x001fe200078e0205 */
[----:B------:R-:W-:Y:S01]  /*b260*/  SHF.L.U32 R4, R9, 0x1f, RZ ;  /* 0x0000001f09047819 */ /* 0x000fe200000006ff */
[----:B-1----:R-:W-:Y:S06]  /*b270*/  @!P0 BRA `(.L_x_308) ;  /* 0x0000000000d08947 */ /* 0x002fec0003800000 */
.L_x_319:
[----:B------:R-:W1:Y:S01]  /*b280*/  SYNCS.PHASECHK.TRANS64.TRYWAIT P0, [R7+URZ], R4 ;  /* 0x00000004070075a7 */ /* 0x000e62000800017f */
[----:B------:R-:W-:-:S05]  /*b290*/  VIADD R0, R0, 0x1 ;  /* 0x0000000100007836 */ /* 0x000fca0000000000 */
[----:B------:R-:W-:-:S04]  /*b2a0*/  ISETP.NE.AND P1, PT, R0, 0x4, PT ;  /* 0x000000040000780c */ /* 0x000fc80003f25270 */
[----:B------:R-:W-:Y:S02]  /*b2b0*/  SEL R2, RZ, 0x1, P1 ;  /* 0x00000001ff027807 */ /* 0x000fe40000800000 */
[----:B------:R-:W-:Y:S02]  /*b2c0*/  SEL R0, R0, RZ, P1 ;  /* 0x000000ff00007207 */ /* 0x000fe40000800000 */
[----:B------:R-:W-:Y:S01]  /*b2d0*/  LOP3.LUT R2, R9, R2, RZ, 0x3c, !PT ;  /* 0x0000000209027212 */ /* 0x000fe200078e3cff */
[----:B-1----:R-:W-:Y:S06]  /*b2e0*/  @!P0 BRA `(.L_x_309) ;  /* 0x0000000000c88947 */ /* 0x002fec0003800000 */
.L_x_320:
[----:B------:R-:W-:Y:S01]  /*b2f0*/  IMAD R5, R0, 0x8, R5 ;  /* 0x0000000800057824 */ /* 0x000fe200078e0205 */
[----:B------:R-:W-:-:S07]  /*b300*/  SHF.L.U32 R0, R2, 0x1f, RZ ;  /* 0x0000001f02007819 */ /* 0x000fce00000006ff */
.L_x_310:
[----:B--2---:R2:W3:Y:S02]  /*b310*/  SYNCS.PHASECHK.TRANS64.TRYWAIT P0, [R5+URZ], R0 ;  /* 0x00000000050075a7 */ /* 0x0044e4000800017f */
[----:B---3--:R-:W-:Y:S05]  /*b320*/  @!P0 NANOSLEEP.SYNCS 0x989680 ;  /* 0x009896800000895d */ /* 0x008fea0003900000 */
[----:B------:R-:W3:Y:S02]  /*b330*/  @!P0 SYNCS.PHASECHK.TRANS64 P0, [R5+URZ], R0 ;  /* 0x00000000050085a7 */ /* 0x000ee4000800007f */
[----:B---3--:R-:W-:Y:S05]  /*b340*/  @!P0 BRA `(.L_x_310) ;  /* 0xfffffffc00f08947 */ /* 0x008fea000383ffff */
.L_x_305:
[----:B------:R-:W-:Y:S05]  /*b350*/  BSYNC B0 ;  /* 0x0000000000007941 */ /* 0x000fea0003800000 */
.L_x_304:
[----:B------:R-:W-:Y:S05]  /*b360*/  EXIT ;  /* 0x000000000000794d */ /* 0x000fea0003800000 */
.L_x_17:
[----:B---3--:R3:W4:Y:S02]  /*b370*/  SYNCS.PHASECHK.TRANS64.TRYWAIT P1, [R3+URZ], R0 ;  /* 0x00000000030075a7 */ /* 0x008724000802017f */
[----:B----4-:R-:W-:Y:S05]  /*b380*/  @!P1 NANOSLEEP.SYNCS 0x989680 ;  /* 0x009896800000995d */ /* 0x010fea0003900000 */
[----:B------:R-:W4:Y:S02]  /*b390*/  @!P1 SYNCS.PHASECHK.TRANS64 P1, [R3+URZ], R0 ;  /* 0x00000000030095a7 */ /* 0x000f24000802007f */
[----:B----4-:R-:W-:Y:S05]  /*b3a0*/  @!P1 BRA `(.L_x_17) ;  /* 0xfffffffc00f09947 */ /* 0x010fea000383ffff */
[----:B------:R-:W-:Y:S05]  /*b3b0*/  BRA `(.L_x_16) ;  /* 0xffffff5c00947947 */ /* 0x000fea000383ffff */
.L_x_22:
[----:B-1----:R-:W-:-:S04]  /*b3c0*/  IMAD.U32 R4, RZ, RZ, UR4 ;  /* 0x00000004ff047e24 */ /* 0x002fc8000f8e00ff */
[----:B------:R1:W2:Y:S03]  /*b3d0*/  SYNCS.PHASECHK.TRANS64.TRYWAIT P1, [R4+URZ], R3 ;  /* 0x00000003040075a7 */ /* 0x0002a6000802017f */
[----:B--2---:R-:W-:Y:S05]  /*b3e0*/  @!P1 NANOSLEEP.SYNCS 0x989680 ;  /* 0x009896800000995d */ /* 0x004fea0003900000 */
[----:B------:R-:W2:Y:S02]  /*b3f0*/  @!P1 SYNCS.PHASECHK.TRANS64 P1, [R4+URZ], R3 ;  /* 0x00000003040095a7 */ /* 0x000ea4000802007f */
[----:B--2---:R-:W-:Y:S05]  /*b400*/  @!P1 BRA `(.L_x_22) ;  /* 0xfffffffc00ec9947 */ /* 0x004fea000383ffff */
[----:B------:R-:W-:Y:S05]  /*b410*/  BRA `(.L_x_21) ;  /* 0xffffff6000387947 */ /* 0x000fea000383ffff */
.L_x_291:
[----:B------:R-:W-:Y:S01]  /*b420*/  BSSY B1, `(.L_x_311) ;  /* 0x0000006000017945 */ /* 0x000fe20003800000 */
[----:B------:R-:W-:-:S07]  /*b430*/  IMAD.MOV.U32 R15, RZ, RZ, -0x1 ;  /* 0xffffffffff0f7424 */ /* 0x000fce00078e00ff */
[----:B------:R-:W-:Y:S05]  /*b440*/  WARPSYNC.COLLECTIVE R15, `(.L_x_312) ;  /* 0x000000000f0c7348 */ /* 0x000fea0003c00000 */
[----:B------:R-:W-:Y:S02]  /*b450*/  ELECT P6, UR62, PT ;  /* 0x00000000003e782f */ /* 0x000fe400038c0000 */
[----:B------:R-:W-:Y:S01]  /*b460*/  MOV R14, UR62 ;  /* 0x0000003e000e7c02 */ /* 0x000fe20008000f00 */
[----:B------:R-:W-:Y:S10]  /*b470*/  ENDCOLLECTIVE ;  /* 0x000000000000791b */ /* 0x000ff40003800000 */
.L_x_312:
[----:B------:R-:W-:Y:S05]  /*b480*/  BSYNC B1 ;  /* 0x0000000000017941 */ /* 0x000fea0003800000 */
.L_x_311:
[----:B------:R-:W-:Y:S05]  /*b490*/  BRA `(.L_x_313) ;  /* 0xfffffff000447947 */ /* 0x000fea000383ffff */
.L_x_294:
[----:B0-----:R0:W1:Y:S02]  /*b4a0*/  SYNCS.PHASECHK.TRANS64.TRYWAIT P1, [R12+URZ+0x20], R7 ;  /* 0x000020070c0075a7 */ /* 0x001064000802017f */
[----:B-1----:R-:W-:Y:S05]  /*b4b0*/  @!P1 NANOSLEEP.SYNCS 0x989680 ;  /* 0x009896800000995d */ /* 0x002fea0003900000 */
[----:B------:R-:W1:Y:S02]  /*b4c0*/  @!P1 SYNCS.PHASECHK.TRANS64 P1, [R12+URZ+0x20], R7 ;  /* 0x000020070c0095a7 */ /* 0x000e64000802007f */
[----:B-1----:R-:W-:Y:S05]  /*b4d0*/  @!P1 BRA `(.L_x_294) ;  /* 0xfffffffc00f09947 */ /* 0x002fea000383ffff */
[----:B------:R-:W-:Y:S05]  /*b4e0*/  BRA `(.L_x_314) ;  /* 0xfffffff000787947 */ /* 0x000fea000383ffff */
.L_x_303:
[----:B------:R-:W-:Y:S01]  /*b4f0*/  BSSY B0, `(.L_x_315) ;  /* 0x0000006000007945 */ /* 0x000fe20003800000 */
[----:B------:R-:W-:-:S07]  /*b500*/  IMAD.MOV.U32 R15, RZ, RZ, -0x1 ;  /* 0xffffffffff0f7424 */ /* 0x000fce00078e00ff */
[----:B------:R-:W-:Y:S05]  /*b510*/  WARPSYNC.COLLECTIVE R15, `(.L_x_316) ;  /* 0x000000000f0c7348 */ /* 0x000fea0003c00000 */
[----:B------:R-:W-:Y:S02]  /*b520*/  ELECT P6, UR62, PT ;  /* 0x00000000003e782f */ /* 0x000fe400038c0000 */
[----:B------:R-:W-:Y:S01]  /*b530*/  MOV R14, UR62 ;  /* 0x0000003e000e7c02 */ /* 0x000fe20008000f00 */
[----:B------:R-:W-:Y:S10]  /*b540*/  ENDCOLLECTIVE ;  /* 0x000000000000791b */ /* 0x000ff40003800000 */
.L_x_316:
[----:B------:R-:W-:Y:S05]  /*b550*/  BSYNC B0 ;  /* 0x0000000000007941 */ /* 0x000fea0003800000 */
.L_x_315:
[----:B------:R-:W-:Y:S05]  /*b560*/  BRA `(.L_x_317) ;  /* 0xfffffff800cc7947 */ /* 0x000fea000383ffff */
.L_x_307:
[----:B0-----:R0:W1:Y:S02]  /*b570*/  SYNCS.PHASECHK.TRANS64.TRYWAIT P0, [R7+URZ], R4 ;  /* 0x00000004070075a7 */ /* 0x001064000800017f */
[----:B-1----:R-:W-:Y:S05]  /*b580*/  @!P0 NANOSLEEP.SYNCS 0x989680 ;  /* 0x009896800000895d */ /* 0x002fea0003900000 */
[----:B------:R-:W1:Y:S02]  /*b590*/  @!P0 SYNCS.PHASECHK.TRANS64 P0, [R7+URZ], R4 ;  /* 0x00000004070085a7 */ /* 0x000e64000800007f */
[----:B-1----:R-:W-:Y:S05]  /*b5a0*/  @!P0 BRA `(.L_x_307) ;  /* 0xfffffffc00f08947 */ /* 0x002fea000383ffff */
[----:B------:R-:W-:Y:S05]  /*b5b0*/  BRA `(.L_x_318) ;  /* 0xfffffffc000c7947 */ /* 0x000fea000383ffff */
.L_x_308:
[----:B0-----:R0:W1:Y:S02]  /*b5c0*/  SYNCS.PHASECHK.TRANS64.TRYWAIT P0, [R6+URZ], R3 ;  /* 0x00000003060075a7 */ /* 0x001064000800017f */
[----:B-1----:R-:W-:Y:S05]  /*b5d0*/  @!P0 NANOSLEEP.SYNCS 0x989680 ;  /* 0x009896800000895d */ /* 0x002fea0003900000 */
[----:B------:R-:W1:Y:S02]  /*b5e0*/  @!P0 SYNCS.PHASECHK.TRANS64 P0, [R6+URZ], R3 ;  /* 0x00000003060085a7 */ /* 0x000e64000800007f */
[----:B-1----:R-:W-:Y:S05]  /*b5f0*/  @!P0 BRA `(.L_x_308) ;  /* 0xfffffffc00f08947 */ /* 0x002fea000383ffff */
[----:B------:R-:W-:Y:S05]  /*b600*/  BRA `(.L_x_319) ;  /* 0xfffffffc001c7947 */ /* 0x000fea000383ffff */
.L_x_309:
[----:B-1----:R1:W2:Y:S02]  /*b610*/  SYNCS.PHASECHK.TRANS64.TRYWAIT P0, [R7+URZ], R4 ;  /* 0x00000004070075a7 */ /* 0x0022a4000800017f */
[----:B--2---:R-:W-:Y:S05]  /*b620*/  @!P0 NANOSLEEP.SYNCS 0x989680 ;  /* 0x009896800000895d */ /* 0x004fea0003900000 */
[----:B------:R-:W2:Y:S02]  /*b630*/  @!P0 SYNCS.PHASECHK.TRANS64 P0, [R7+URZ], R4 ;  /* 0x00000004070085a7 */ /* 0x000ea4000800007f */
[----:B--2---:R-:W-:Y:S05]  /*b640*/  @!P0 BRA `(.L_x_309) ;  /* 0xfffffffc00f08947 */ /* 0x004fea000383ffff */
[----:B------:R-:W-:Y:S05]  /*b650*/  BRA `(.L_x_320) ;  /* 0xfffffffc00247947 */ /* 0x000fea000383ffff */
.L_x_321:
[----:B------:R-:W-:-:S00]  /*b660*/  BRA `(.L_x_321) ;  /* 0xfffffffc00fc7947 */ /* 0x000fc0000383ffff */
[----:B------:R-:W-:-:S00]  /*b670*/  NOP ;  /* 0x0000000000007918 */ /* 0x000fc00000000000 */
        /* <DEDUP_REMOVED lines=8> */
.L_x_322:


//--------------------- .nv.global.init           --------------------------
	.section	.nv.global.init,"aw",@progbits
.nv.global.init:
	.type		$str$22,@object
	.size		$str$22,($str$23 - $str$22)
$str$22:
        /*0000*/ 	.byte	0x6b, 0x5f, 0x74, 0x69, 0x6c, 0x65, 0x5f, 0x63, 0x6f, 0x75, 0x6e, 0x74, 0x20, 0x3e, 0x3d, 0x20
        /*0010*/ 	.byte	0x31, 0x00
	.type		$str$23,@object
	.size		$str$23,(__unnamed_1 - $str$23)
$str$23:
        /*0012*/ 	.byte	0x2f, 0x74, 0x6d, 0x70, 0x2f, 0x63, 0x75, 0x74, 0x6c, 0x61, 0x73, 0x73, 0x5f, 0x73, 0x77, 0x65
        /*0022*/ 	.byte	0x65, 0x70, 0x5f, 0x73, 0x72, 0x63, 0x2f, 0x69, 0x6e, 0x63, 0x6c, 0x75, 0x64, 0x65, 0x2f, 0x63
        /*0032*/ 	.byte	0x75, 0x74, 0x6c, 0x61, 0x73, 0x73, 0x2f, 0x67, 0x65, 0x6d, 0x6d, 0x2f, 0x63, 0x6f, 0x6c, 0x6c
        /*0042*/ 	.byte	0x65, 0x63, 0x74, 0x69, 0x76, 0x65, 0x2f, 0x73, 0x6d, 0x39, 0x30, 0x5f, 0x6d, 0x6d, 0x61, 0x5f
        /*0052*/ 	.byte	0x74, 0x6d, 0x61, 0x5f, 0x67, 0x6d, 0x6d, 0x61, 0x5f, 0x73, 0x73, 0x5f, 0x77, 0x61, 0x72, 0x70
        /*0062*/ 	.byte	0x73, 0x70, 0x65, 0x63, 0x69, 0x61, 0x6c, 0x69, 0x7a, 0x65, 0x64, 0x2e, 0x68, 0x70, 0x70, 0x00
	.type		__unnamed_1,@object
	.size		__unnamed_1,(.L_0 - __unnamed_1)
__unnamed_1:
        /*0072*/ 	.byte	0x76, 0x6f, 0x69, 0x64, 0x20, 0x63, 0x75, 0x74, 0x6c, 0x61, 0x73, 0x73, 0x3a, 0x3a, 0x67, 0x65
        /* <DEDUP_REMOVED lines=180> */
        /*0bc2*/ 	.byte	0x74, 0x69, 0x74, 0x79, 0x5d, 0x00
.L_0:


//--------------------- .nv.shared._ZN7cutlass13device_kernelINS_4gemm6kernel13GemmUniversalIN4cute5tupleIJiiiiEEENS1_10collective13CollectiveMmaINS1_34MainloopSm90TmaGmmaWarpSpecializedILi4ENS5_IJNS4_1CILi1EEESB_SB_EEENS1_35KernelTmaWarpSpecializedCooperativeEEENS5_IJNSA_ILi128EEENSA_ILi256EEENSA_ILi32EEEEEENS_10bfloat16_tENS5_IJlSB_lEEESJ_SK_NS4_8TiledMMAINS4_8MMA_AtomIJNS4_4SM904GMMA28MMA_64x256x16_F32BF16BF16_SSILNSO_5MajorE0ELSQ_0ELNSO_7ScaleInE1ELSR_1EEEEEENS4_6LayoutINS5_IJNSA_ILi2EEESB_SB_EEENS5_IJSB_NSA_ILi0EEESX_EEEEENS5_IJNS4_10UnderscoreES10_S10_EEEEENS4_13SM90_TMA_LOADENS4_14ComposedLayoutINS4_7SwizzleILi2ELi4ELi3EEENS4_18smem_ptr_flag_bitsILi16EEENSU_INS5_IJNSA_ILi8EEESH_EEENS5_IJSH_SB_EEEEEEEvNS4_8identityES13_S1D_vS1E_EENS_8epilogue10collective6detail29Sm90TmaWarpSpecializedAdapterINS1H_15DefaultEpilogueISJ_SK_SK_NS1G_6thread17LinearCombinationISJ_Li1EffLNS1L_9ScaleType4KindE0ELNS_15FloatRoundStyleE2ESJ_EENS1_15EpilogueDefaultEEEEEvvEEEEvNT_6ParamsE --------------------------
	.section	.nv.shared._ZN7cutlass13device_kernelINS_4gemm6kernel13GemmUniversalIN4cute5tupleIJiiiiEEENS1_10collective13CollectiveMmaINS1_34MainloopSm90TmaGmmaWarpSpecializedILi4ENS5_IJNS4_1CILi1EEESB_SB_EEENS1_35KernelTmaWarpSpecializedCooperativeEEENS5_IJNSA_ILi128EEENSA_ILi256EEENSA_ILi32EEEEEENS_10bfloat16_tENS5_IJlSB_lEEESJ_SK_NS4_8TiledMMAINS4_8MMA_AtomIJNS4_4SM904GMMA28MMA_64x256x16_F32BF16BF16_SSILNSO_5MajorE0ELSQ_0ELNSO_7ScaleInE1ELSR_1EEEEEENS4_6LayoutINS5_IJNSA_ILi2EEESB_SB_EEENS5_IJSB_NSA_ILi0EEESX_EEEEENS5_IJNS4_10UnderscoreES10_S10_EEEEENS4_13SM90_TMA_LOADENS4_14ComposedLayoutINS4_7SwizzleILi2ELi4ELi3EEENS4_18smem_ptr_flag_bitsILi16EEENSU_INS5_IJNSA_ILi8EEESH_EEENS5_IJSH_SB_EEEEEEEvNS4_8identityES13_S1D_vS1E_EENS_8epilogue10collective6detail29Sm90TmaWarpSpecializedAdapterINS1H_15DefaultEpilogueISJ_SK_SK_NS1G_6thread17LinearCombinationISJ_Li1EffLNS1L_9ScaleType4KindE0ELNS_15FloatRoundStyleE2ESJ_EENS1_15EpilogueDefaultEEEEEvvEEEEvNT_6ParamsE,"aw",@nobits
	.sectionflags	@""
	.align	16
	.zero		1024


//--------------------- .nv.shared.reserved.0     --------------------------
	.section	.nv.shared.reserved.0,"aw",@nobits
	.weak		__nv_reservedSMEM_offset_0_alias
	.size		__nv_reservedSMEM_offset_0_alias, 0, 0
	.other		__nv_reservedSMEM_offset_0_alias,@"STO_CUDA_RESERVED_SHARED STV_DEFAULT"
__nv_reservedSMEM_offset_0_alias:
	.zero		0


//--------------------- .nv.global                --------------------------
	.section	.nv.global,"aw",@nobits
.nv.global:
	.type		_ZN39_INTERNAL_940e8906_4_k_cu_50ecdbeb_31034cute1_E,@object
	.size		_ZN39_INTERNAL_940e8906_4_k_cu_50ecdbeb_31034cute1_E,(_ZN39_INTERNAL_940e8906_4_k_cu_50ecdbeb_31034cuda3std3__45__cpo6cbeginE - _ZN39_INTERNAL_940e8906_4_k_cu_50ecdbeb_31034cute1_E)
_ZN39_INTERNAL_940e8906_4_k_cu_50ecdbeb_31034cute1_E:
	.zero		1
	.type		_ZN39_INTERNAL_940e8906_4_k_cu_50ecdbeb_31034cuda3std3__45__cpo6cbeginE,@object
	.size		_ZN39_INTERNAL_940e8906_4_k_cu_50ecdbeb_31034cuda3std3__45__cpo6cbeginE,(_ZN39_INTERNAL_940e8906_4_k_cu_50ecdbeb_31034cuda3std3__48in_placeE - _ZN39_INTERNAL_940e8906_4_k_cu_50ecdbeb_31034cuda3std3__45__cpo6cbeginE)
_ZN39_INTERNAL_940e8906_4_k_cu_50ecdbeb_31034cuda3std3__45__cpo6cbeginE:
	.zero		1
	.type		_ZN39_INTERNAL_940e8906_4_k_cu_50ecdbeb_31034cuda3std3__48in_placeE,@object
	.size		_ZN39_INTERNAL_940e8906_4_k_cu_50ecdbeb_31034cuda3std3__48in_placeE,(_ZN39_INTERNAL_940e8906_4_k_cu_50ecdbeb_31034cuda3std6ranges3__45__cpo9iter_moveE - _ZN39_INTERNAL_940e8906_4_k_cu_50ecdbeb_31034cuda3std3__48in_placeE)
_ZN39_INTERNAL_940e8906_4_k_cu_50ecdbeb_31034cuda3std3__48in_placeE:
	.zero		1
	.type		_ZN39_INTERNAL_940e8906_4_k_cu_50ecdbeb_31034cuda3std6ranges3__45__cpo9iter_moveE,@object
	.size		_ZN39_INTERNAL_940e8906_4_k_cu_50ecdbeb_31034cuda3std6ranges3__45__cpo9iter_moveE,(_ZN39_INTERNAL_940e8906_4_k_cu_50ecdbeb_31034cuda3std3__45__cpo5beginE - _ZN39_INTERNAL_940e8906_4_k_cu_50ecdbeb_31034cuda3std6ranges3__45__cpo9iter_moveE)
_ZN39_INTERNAL_940e8906_4_k_cu_50ecdbeb_31034cuda3std6ranges3__45__cpo9iter_moveE:
	.zero		1
	.type		_ZN39_INTERNAL_940e8906_4_k_cu_50ecdbeb_31034cuda3std3__45__cpo5beginE,@object
	.size		_ZN39_INTERNAL_940e8906_4_k_cu_50ecdbeb_31034cuda3std3__45__cpo5beginE,(_ZN39_INTERNAL_940e8906_4_k_cu_50ecdbeb_31034cuda3std3__441_GLOBAL__N__940e8906_4_k_cu_50ecdbeb_31036ignoreE - _ZN39_INTERNAL_940e8906_4_k_cu_50ecdbeb_31034cuda3std3__45__cpo5beginE)
_ZN39_INTERNAL_940e8906_4_k_cu_50ecdbeb_31034cuda3std3__45__cpo5beginE:
	.zero		1
	.type		_ZN39_INTERNAL_940e8906_4_k_cu_50ecdbeb_31034cuda3std3__441_GLOBAL__N__940e8906_4_k_cu_50ecdbeb_31036ignoreE,@object
	.size		_ZN39_INTERNAL_940e8906_4_k_cu_50ecdbeb_31034cuda3std3__441_GLOBAL__N__940e8906_4_k_cu_50ecdbeb_31036ignoreE,(_ZN39_INTERNAL_940e8906_4_k_cu_50ecdbeb_31034cute7productE - _ZN39_INTERNAL_940e8906_4_k_cu_50ecdbeb_31034cuda3std3__441_GLOBAL__N__940e8906_4_k_cu_50ecdbeb_31036ignoreE)
_ZN39_INTERNAL_940e8906_4_k_cu_50ecdbeb_31034cuda3std3__441_GLOBAL__N__940e8906_4_k_cu_50ecdbeb_31036ignoreE:
	.zero		1
	.type		_ZN39_INTERNAL_940e8906_4_k_cu_50ecdbeb_31034cute7productE,@object
	.size		_ZN39_INTERNAL_940e8906_4_k_cu_50ecdbeb_31034cute7productE,(_ZN39_INTERNAL_940e8906_4_k_cu_50ecdbeb_31034cuda3std3__45__cpo3endE - _ZN39_INTERNAL_940e8906_4_k_cu_50ecdbeb_31034cute7productE)
_ZN39_INTERNAL_940e8906_4_k_cu_50ecdbeb_31034cute7productE:
	.zero		1
	.type		_ZN39_INTERNAL_940e8906_4_k_cu_50ecdbeb_31034cuda3std3__45__cpo3endE,@object
	.size		_ZN39_INTERNAL_940e8906_4_k_cu_50ecdbeb_31034cuda3std3__45__cpo3endE,(_ZN39_INTERNAL_940e8906_4_k_cu_50ecdbeb_31034cuda3std3__419piecewise_constructE - _ZN39_INTERNAL_940e8906_4_k_cu_50ecdbeb_31034cuda3std3__45__cpo3endE)
_ZN39_INTERNAL_940e8906_4_k_cu_50ecdbeb_31034cuda3std3__45__cpo3endE:
	.zero		1
	.type		_ZN39_INTERNAL_940e8906_4_k_cu_50ecdbeb_31034cuda3std3__419piecewise_constructE,@object
	.size		_ZN39_INTERNAL_940e8906_4_k_cu_50ecdbeb_31034cuda3std3__419piecewise_constructE,(_ZN39_INTERNAL_940e8906_4_k_cu_50ecdbeb_31034cuda3std3__45__cpo4cendE - _ZN39_INTERNAL_940e8906_4_k_cu_50ecdbeb_31034cuda3std3__419piecewise_constructE)
_ZN39_INTERNAL_940e8906_4_k_cu_50ecdbeb_31034cuda3std3__419piecewise_constructE:
	.zero		1
	.type		_ZN39_INTERNAL_940e8906_4_k_cu_50ecdbeb_31034cuda3std3__45__cpo4cendE,@object
	.size		_ZN39_INTERNAL_940e8906_4_k_cu_50ecdbeb_31034cuda3std3__45__cpo4cendE,(_ZN39_INTERNAL_940e8906_4_k_cu_50ecdbeb_31034cuda3std6ranges3__45__cpo4swapE - _ZN39_INTERNAL_940e8906_4_k_cu_50ecdbeb_31034cuda3std3__45__cpo4cendE)
_ZN39_INTERNAL_940e8906_4_k_cu_50ecdbeb_31034cuda3std3__45__cpo4cendE:
	.zero		1
	.type		_ZN39_INTERNAL_940e8906_4_k_cu_50ecdbeb_31034cuda3std6ranges3__45__cpo4swapE,@object
	.size		_ZN39_INTERNAL_940e8906_4_k_cu_50ecdbeb_31034cuda3std6ranges3__45__cpo4swapE,(.L_8 - _ZN39_INTERNAL_940e8906_4_k_cu_50ecdbeb_31034cuda3std6ranges3__45__cpo4swapE)
_ZN39_INTERNAL_940e8906_4_k_cu_50ecdbeb_31034cuda3std6ranges3__45__cpo4swapE:
	.zero		1
.L_8:


//--------------------- .nv.constant0._ZN7cutlass13device_kernelINS_4gemm6kernel13GemmUniversalIN4cute5tupleIJiiiiEEENS1_10collective13CollectiveMmaINS1_34MainloopSm90TmaGmmaWarpSpecializedILi4ENS5_IJNS4_1CILi1EEESB_SB_EEENS1_35KernelTmaWarpSpecializedCooperativeEEENS5_IJNSA_ILi128EEENSA_ILi256EEENSA_ILi32EEEEEENS_10bfloat16_tENS5_IJlSB_lEEESJ_SK_NS4_8TiledMMAINS4_8MMA_AtomIJNS4_4SM904GMMA28MMA_64x256x16_F32BF16BF16_SSILNSO_5MajorE0ELSQ_0ELNSO_7ScaleInE1ELSR_1EEEEEENS4_6LayoutINS5_IJNSA_ILi2EEESB_SB_EEENS5_IJSB_NSA_ILi0EEESX_EEEEENS5_IJNS4_10UnderscoreES10_S10_EEEEENS4_13SM90_TMA_LOADENS4_14ComposedLayoutINS4_7SwizzleILi2ELi4ELi3EEENS4_18smem_ptr_flag_bitsILi16EEENSU_INS5_IJNSA_ILi8EEESH_EEENS5_IJSH_SB_EEEEEEEvNS4_8identityES13_S1D_vS1E_EENS_8epilogue10collective6detail29Sm90TmaWarpSpecializedAdapterINS1H_15DefaultEpilogueISJ_SK_SK_NS1G_6thread17LinearCombinationISJ_Li1EffLNS1L_9ScaleType4KindE0ELNS_15FloatRoundStyleE2ESJ_EENS1_15EpilogueDefaultEEEEEvvEEEEvNT_6ParamsE --------------------------
	.section	.nv.constant0._ZN7cutlass13device_kernelINS_4gemm6kernel13GemmUniversalIN4cute5tupleIJiiiiEEENS1_10collective13CollectiveMmaINS1_34MainloopSm90TmaGmmaWarpSpecializedILi4ENS5_IJNS4_1CILi1EEESB_SB_EEENS1_35KernelTmaWarpSpecializedCooperativeEEENS5_IJNSA_ILi128EEENSA_ILi256EEENSA_ILi32EEEEEENS_10bfloat16_tENS5_IJlSB_lEEESJ_SK_NS4_8TiledMMAINS4_8MMA_AtomIJNS4_4SM904GMMA28MMA_64x256x16_F32BF16BF16_SSILNSO_5MajorE0ELSQ_0ELNSO_7ScaleInE1ELSR_1EEEEEENS4_6LayoutINS5_IJNSA_ILi2EEESB_SB_EEENS5_IJSB_NSA_ILi0EEESX_EEEEENS5_IJNS4_10UnderscoreES10_S10_EEEEENS4_13SM90_TMA_LOADENS4_14ComposedLayoutINS4_7SwizzleILi2ELi4ELi3EEENS4_18smem_ptr_flag_bitsILi16EEENSU_INS5_IJNSA_ILi8EEESH_EEENS5_IJSH_SB_EEEEEEEvNS4_8identityES13_S1D_vS1E_EENS_8epilogue10collective6detail29Sm90TmaWarpSpecializedAdapterINS1H_15DefaultEpilogueISJ_SK_SK_NS1G_6thread17LinearCombinationISJ_Li1EffLNS1L_9ScaleType4KindE0ELNS_15FloatRoundStyleE2ESJ_EENS1_15EpilogueDefaultEEEEEvvEEEEvNT_6ParamsE,"a",@progbits
	.sectionflags	@""
	.align	4
.nv.constant0._ZN7cutlass13device_kernelINS_4gemm6kernel13GemmUniversalIN4cute5tupleIJiiiiEEENS1_10collective13CollectiveMmaINS1_34MainloopSm90TmaGmmaWarpSpecializedILi4ENS5_IJNS4_1CILi1EEESB_SB_EEENS1_35KernelTmaWarpSpecializedCooperativeEEENS5_IJNSA_ILi128EEENSA_ILi256EEENSA_ILi32EEEEEENS_10bfloat16_tENS5_IJlSB_lEEESJ_SK_NS4_8TiledMMAINS4_8MMA_AtomIJNS4_4SM904GMMA28MMA_64x256x16_F32BF16BF16_SSILNSO_5MajorE0ELSQ_0ELNSO_7ScaleInE1ELSR_1EEEEEENS4_6LayoutINS5_IJNSA_ILi2EEESB_SB_EEENS5_IJSB_NSA_ILi0EEESX_EEEEENS5_IJNS4_10UnderscoreES10_S10_EEEEENS4_13SM90_TMA_LOADENS4_14ComposedLayoutINS4_7SwizzleILi2ELi4ELi3EEENS4_18smem_ptr_flag_bitsILi16EEENSU_INS5_IJNSA_ILi8EEESH_EEENS5_IJSH_SB_EEEEEEEvNS4_8identityES13_S1D_vS1E_EENS_8epilogue10collective6detail29Sm90TmaWarpSpecializedAdapterINS1H_15DefaultEpilogueISJ_SK_SK_NS1G_6thread17LinearCombinationISJ_Li1EffLNS1L_9ScaleType4KindE0ELNS_15FloatRoundStyleE2ESJ_EENS1_15EpilogueDefaultEEEEEvvEEEEvNT_6ParamsE:
	.zero		1664


//--------------------- SYMBOLS --------------------------

	.type		.nv.reservedSmem.offset0,@object
	.size		.nv.reservedSmem.offset0,0x4
	.type		__assertfail,@function
